//
// Generated by NVIDIA NVVM Compiler
//
// Compiler Build ID: CL-36424714
// Cuda compilation tools, release 13.0, V13.0.88
// Based on NVVM 20.0.0
//

.version 9.0
.target sm_100
.address_size 64

	// .globl	default_function_kernel0
// _ZZ24default_function_kernel0E15pad_temp_shared has been demoted
// _ZZ24default_function_kernel0E13kernel_shared has been demoted

.visible .entry default_function_kernel0(
	.param .u64 .ptr .align 1 default_function_kernel0_param_0,
	.param .u64 .ptr .align 1 default_function_kernel0_param_1,
	.param .u64 .ptr .align 1 default_function_kernel0_param_2
)
{
	.reg .pred 	%p<221>;
	.reg .b16 	%rs<257>;
	.reg .b32 	%r<462>;
	.reg .b32 	%f<329>;
	.reg .b64 	%rd<62>;
	// demoted variable
	.shared .align 4 .b8 _ZZ24default_function_kernel0E15pad_temp_shared[7680];
	// demoted variable
	.shared .align 4 .b8 _ZZ24default_function_kernel0E13kernel_shared[3072];
	mov.u32 	%r59, %ctaid.y;
	mov.u32 	%r60, %tid.x;
	mul.lo.s32 	%r61, %r60, 18;
	cvt.u16.u32 	%rs19, %r61;
	mul.hi.u16 	%rs20, %rs19, -30583;
	shr.u16 	%rs21, %rs20, 6;
	mul.lo.s16 	%rs22, %rs21, 120;
	sub.s16 	%rs23, %rs19, %rs22;
	mul.lo.s16 	%rs24, %rs23, 137;
	shr.u16 	%rs25, %rs24, 12;
	cvt.u32.u16 	%r1, %rs25;
	shr.u16 	%rs26, %rs20, 4;
	mul.lo.s16 	%rs27, %rs26, 30;
	sub.s16 	%rs28, %rs19, %rs27;
	add.s16 	%rs1, %rs28, -29;
	cvt.u32.u16 	%r62, %rs28;
	mov.u32 	%r63, %tid.z;
	mov.u32 	%r64, %tid.y;
	mul.lo.s32 	%r65, %r64, 1568;
	mul.wide.u16 	%r66, %rs21, 784;
	mad.lo.s32 	%r67, %r63, 6272, %r65;
	mad.lo.s32 	%r68, %r59, 112, %r67;
	add.s32 	%r69, %r68, -29;
	add.s32 	%r70, %r69, %r62;
	add.s32 	%r2, %r70, %r66;
	mad.lo.s32 	%r71, %r64, 240, %r61;
	mad.lo.s32 	%r72, %r63, 960, %r71;
	or.b16  	%rs29, %rs19, 1;
	mul.hi.u16 	%rs30, %rs29, -30583;
	shr.u16 	%rs31, %rs30, 6;
	mul.lo.s16 	%rs32, %rs31, 120;
	sub.s16 	%rs33, %rs29, %rs32;
	mul.lo.s16 	%rs34, %rs33, 137;
	shr.u16 	%rs35, %rs34, 12;
	cvt.u32.u16 	%r3, %rs35;
	shr.u16 	%rs36, %rs30, 4;
	mul.lo.s16 	%rs37, %rs36, 30;
	sub.s16 	%rs2, %rs29, %rs37;
	cvt.u32.u16 	%r74, %rs2;
	mul.wide.u16 	%r75, %rs31, 784;
	add.s32 	%r76, %r69, %r74;
	add.s32 	%r4, %r76, %r75;
	add.s16 	%rs38, %rs19, 2;
	mul.hi.u16 	%rs39, %rs38, -30583;
	shr.u16 	%rs40, %rs39, 6;
	mul.lo.s16 	%rs41, %rs40, 120;
	sub.s16 	%rs42, %rs38, %rs41;
	mul.lo.s16 	%rs43, %rs42, 137;
	shr.u16 	%rs44, %rs43, 12;
	cvt.u32.u16 	%r5, %rs44;
	shr.u16 	%rs45, %rs39, 4;
	mul.lo.s16 	%rs46, %rs45, 30;
	sub.s16 	%rs47, %rs38, %rs46;
	add.s16 	%rs3, %rs47, -29;
	cvt.u32.u16 	%r77, %rs47;
	mul.wide.u16 	%r78, %rs40, 784;
	add.s32 	%r79, %r69, %r77;
	add.s32 	%r6, %r79, %r78;
	add.s16 	%rs48, %rs19, 3;
	mul.hi.u16 	%rs49, %rs48, -30583;
	shr.u16 	%rs50, %rs49, 6;
	mul.lo.s16 	%rs51, %rs50, 120;
	sub.s16 	%rs52, %rs48, %rs51;
	mul.lo.s16 	%rs53, %rs52, 137;
	shr.u16 	%rs54, %rs53, 12;
	cvt.u32.u16 	%r7, %rs54;
	shr.u16 	%rs55, %rs49, 4;
	mul.lo.s16 	%rs56, %rs55, 30;
	sub.s16 	%rs4, %rs48, %rs56;
	cvt.u32.u16 	%r80, %rs4;
	mul.wide.u16 	%r81, %rs50, 784;
	add.s32 	%r82, %r69, %r80;
	add.s32 	%r8, %r82, %r81;
	add.s16 	%rs57, %rs19, 4;
	mul.hi.u16 	%rs58, %rs57, -30583;
	shr.u16 	%rs59, %rs58, 6;
	mul.lo.s16 	%rs60, %rs59, 120;
	sub.s16 	%rs61, %rs57, %rs60;
	mul.lo.s16 	%rs62, %rs61, 137;
	shr.u16 	%rs63, %rs62, 12;
	cvt.u32.u16 	%r9, %rs63;
	shr.u16 	%rs64, %rs58, 4;
	mul.lo.s16 	%rs65, %rs64, 30;
	sub.s16 	%rs66, %rs57, %rs65;
	add.s16 	%rs5, %rs66, -29;
	cvt.u32.u16 	%r83, %rs66;
	mul.wide.u16 	%r84, %rs59, 784;
	add.s32 	%r85, %r69, %r83;
	add.s32 	%r10, %r85, %r84;
	add.s16 	%rs67, %rs19, 5;
	mul.hi.u16 	%rs68, %rs67, -30583;
	shr.u16 	%rs69, %rs68, 6;
	mul.lo.s16 	%rs70, %rs69, 120;
	sub.s16 	%rs71, %rs67, %rs70;
	mul.lo.s16 	%rs72, %rs71, 137;
	shr.u16 	%rs73, %rs72, 12;
	cvt.u32.u16 	%r11, %rs73;
	shr.u16 	%rs74, %rs68, 4;
	mul.lo.s16 	%rs75, %rs74, 30;
	sub.s16 	%rs6, %rs67, %rs75;
	cvt.u32.u16 	%r86, %rs6;
	mul.wide.u16 	%r87, %rs69, 784;
	add.s32 	%r88, %r69, %r86;
	add.s32 	%r12, %r88, %r87;
	shl.b32 	%r89, %r63, 3;
	shl.b32 	%r90, %r64, 1;
	add.s32 	%r91, %r89, %r90;
	add.s16 	%rs76, %rs19, 6;
	mul.hi.u16 	%rs77, %rs76, -30583;
	shr.u16 	%rs78, %rs77, 6;
	cvt.u32.u16 	%r92, %rs78;
	add.s32 	%r93, %r91, %r92;
	setp.gt.u32 	%p15, %r93, 15;
	shl.b32 	%r94, %r63, 5;
	shl.b32 	%r95, %r64, 3;
	add.s32 	%r96, %r94, %r95;
	shr.u16 	%rs79, %rs77, 4;
	cvt.u32.u16 	%r97, %rs79;
	add.s32 	%r98, %r96, %r97;
	setp.gt.u32 	%p16, %r98, 63;
	setp.gt.u32 	%p17, %r72, 1913;
	setp.gt.u32 	%p18, %r71, 953;
	setp.gt.u32 	%p19, %r60, 12;
	or.pred  	%p20, %p19, %p18;
	mul.lo.s16 	%rs80, %rs78, 120;
	sub.s16 	%rs81, %rs76, %rs80;
	mul.lo.s16 	%rs82, %rs81, 137;
	shr.u16 	%rs83, %rs82, 12;
	cvt.u32.u16 	%r13, %rs83;
	mul.lo.s16 	%rs84, %rs79, 30;
	sub.s16 	%rs85, %rs76, %rs84;
	add.s16 	%rs7, %rs85, -29;
	cvt.u32.u16 	%r100, %rs85;
	mul.wide.u16 	%r101, %rs78, 784;
	add.s32 	%r102, %r69, %r100;
	add.s32 	%r14, %r102, %r101;
	add.s16 	%rs86, %rs19, 7;
	mul.hi.u16 	%rs87, %rs86, -30583;
	shr.u16 	%rs88, %rs87, 6;
	cvt.u32.u16 	%r103, %rs88;
	add.s32 	%r104, %r91, %r103;
	setp.gt.u32 	%p22, %r104, 15;
	shr.u16 	%rs89, %rs87, 4;
	cvt.u32.u16 	%r105, %rs89;
	add.s32 	%r106, %r96, %r105;
	setp.gt.u32 	%p23, %r106, 63;
	setp.gt.u32 	%p24, %r72, 1912;
	setp.gt.u32 	%p25, %r71, 952;
	or.pred  	%p26, %p19, %p25;
	mul.lo.s16 	%rs90, %rs88, 120;
	sub.s16 	%rs91, %rs86, %rs90;
	mul.lo.s16 	%rs92, %rs91, 137;
	shr.u16 	%rs93, %rs92, 12;
	cvt.u32.u16 	%r15, %rs93;
	mul.lo.s16 	%rs94, %rs89, 30;
	sub.s16 	%rs8, %rs86, %rs94;
	cvt.u32.u16 	%r108, %rs8;
	mul.wide.u16 	%r109, %rs88, 784;
	add.s32 	%r110, %r69, %r108;
	add.s32 	%r16, %r110, %r109;
	add.s16 	%rs95, %rs19, 8;
	mul.hi.u16 	%rs96, %rs95, -30583;
	shr.u16 	%rs97, %rs96, 6;
	cvt.u32.u16 	%r111, %rs97;
	add.s32 	%r112, %r91, %r111;
	setp.gt.u32 	%p28, %r112, 15;
	shr.u16 	%rs98, %rs96, 4;
	cvt.u32.u16 	%r113, %rs98;
	add.s32 	%r114, %r96, %r113;
	setp.gt.u32 	%p29, %r114, 63;
	setp.gt.u32 	%p30, %r72, 1911;
	setp.gt.u32 	%p31, %r71, 951;
	or.pred  	%p32, %p19, %p31;
	mul.lo.s16 	%rs99, %rs97, 120;
	sub.s16 	%rs100, %rs95, %rs99;
	mul.lo.s16 	%rs101, %rs100, 137;
	shr.u16 	%rs102, %rs101, 12;
	cvt.u32.u16 	%r17, %rs102;
	mul.lo.s16 	%rs103, %rs98, 30;
	sub.s16 	%rs104, %rs95, %rs103;
	add.s16 	%rs9, %rs104, -29;
	cvt.u32.u16 	%r116, %rs104;
	mul.wide.u16 	%r117, %rs97, 784;
	add.s32 	%r118, %r69, %r116;
	add.s32 	%r18, %r118, %r117;
	add.s16 	%rs105, %rs19, 9;
	mul.hi.u16 	%rs106, %rs105, -30583;
	shr.u16 	%rs107, %rs106, 6;
	cvt.u32.u16 	%r119, %rs107;
	add.s32 	%r120, %r91, %r119;
	setp.gt.u32 	%p34, %r120, 15;
	shr.u16 	%rs108, %rs106, 4;
	cvt.u32.u16 	%r121, %rs108;
	add.s32 	%r122, %r96, %r121;
	setp.gt.u32 	%p35, %r122, 63;
	setp.gt.u32 	%p36, %r72, 1910;
	setp.gt.u32 	%p37, %r71, 950;
	or.pred  	%p38, %p19, %p37;
	mul.lo.s16 	%rs109, %rs107, 120;
	sub.s16 	%rs110, %rs105, %rs109;
	mul.lo.s16 	%rs111, %rs110, 137;
	shr.u16 	%rs112, %rs111, 12;
	cvt.u32.u16 	%r19, %rs112;
	mul.lo.s16 	%rs113, %rs108, 30;
	sub.s16 	%rs10, %rs105, %rs113;
	cvt.u32.u16 	%r124, %rs10;
	mul.wide.u16 	%r125, %rs107, 784;
	add.s32 	%r126, %r69, %r124;
	add.s32 	%r20, %r126, %r125;
	add.s16 	%rs114, %rs19, 10;
	mul.hi.u16 	%rs115, %rs114, -30583;
	shr.u16 	%rs116, %rs115, 6;
	cvt.u32.u16 	%r127, %rs116;
	add.s32 	%r128, %r91, %r127;
	setp.gt.u32 	%p40, %r128, 15;
	shr.u16 	%rs117, %rs115, 4;
	cvt.u32.u16 	%r129, %rs117;
	add.s32 	%r130, %r96, %r129;
	setp.gt.u32 	%p41, %r130, 63;
	setp.gt.u32 	%p42, %r72, 1909;
	setp.gt.u32 	%p43, %r71, 949;
	or.pred  	%p44, %p19, %p43;
	mul.lo.s16 	%rs118, %rs116, 120;
	sub.s16 	%rs119, %rs114, %rs118;
	mul.lo.s16 	%rs120, %rs119, 137;
	shr.u16 	%rs121, %rs120, 12;
	cvt.u32.u16 	%r21, %rs121;
	mul.lo.s16 	%rs122, %rs117, 30;
	sub.s16 	%rs123, %rs114, %rs122;
	add.s16 	%rs11, %rs123, -29;
	cvt.u32.u16 	%r132, %rs123;
	mul.wide.u16 	%r133, %rs116, 784;
	add.s32 	%r134, %r69, %r132;
	add.s32 	%r22, %r134, %r133;
	add.s16 	%rs124, %rs19, 11;
	mul.hi.u16 	%rs125, %rs124, -30583;
	shr.u16 	%rs126, %rs125, 6;
	cvt.u32.u16 	%r135, %rs126;
	add.s32 	%r136, %r91, %r135;
	setp.gt.u32 	%p46, %r136, 15;
	shr.u16 	%rs127, %rs125, 4;
	cvt.u32.u16 	%r137, %rs127;
	add.s32 	%r138, %r96, %r137;
	setp.gt.u32 	%p47, %r138, 63;
	setp.gt.u32 	%p48, %r72, 1908;
	setp.gt.u32 	%p49, %r71, 948;
	or.pred  	%p50, %p19, %p49;
	mul.lo.s16 	%rs128, %rs126, 120;
	sub.s16 	%rs129, %rs124, %rs128;
	mul.lo.s16 	%rs130, %rs129, 137;
	shr.u16 	%rs131, %rs130, 12;
	cvt.u32.u16 	%r23, %rs131;
	mul.lo.s16 	%rs132, %rs127, 30;
	sub.s16 	%rs12, %rs124, %rs132;
	cvt.u32.u16 	%r140, %rs12;
	mul.wide.u16 	%r141, %rs126, 784;
	add.s32 	%r142, %r69, %r140;
	add.s32 	%r24, %r142, %r141;
	add.s16 	%rs133, %rs19, 12;
	mul.hi.u16 	%rs134, %rs133, -30583;
	shr.u16 	%rs135, %rs134, 6;
	cvt.u32.u16 	%r143, %rs135;
	add.s32 	%r144, %r91, %r143;
	setp.gt.u32 	%p52, %r144, 15;
	shr.u16 	%rs136, %rs134, 4;
	cvt.u32.u16 	%r145, %rs136;
	add.s32 	%r146, %r96, %r145;
	setp.gt.u32 	%p53, %r146, 63;
	setp.gt.u32 	%p54, %r72, 1907;
	setp.gt.u32 	%p55, %r71, 947;
	or.pred  	%p56, %p19, %p55;
	mul.lo.s16 	%rs137, %rs135, 120;
	sub.s16 	%rs138, %rs133, %rs137;
	mul.lo.s16 	%rs139, %rs138, 137;
	shr.u16 	%rs140, %rs139, 12;
	cvt.u32.u16 	%r25, %rs140;
	mul.lo.s16 	%rs141, %rs136, 30;
	sub.s16 	%rs142, %rs133, %rs141;
	add.s16 	%rs13, %rs142, -29;
	cvt.u32.u16 	%r148, %rs142;
	mul.wide.u16 	%r149, %rs135, 784;
	add.s32 	%r150, %r69, %r148;
	add.s32 	%r26, %r150, %r149;
	add.s16 	%rs143, %rs19, 13;
	mul.hi.u16 	%rs144, %rs143, -30583;
	shr.u16 	%rs145, %rs144, 6;
	cvt.u32.u16 	%r151, %rs145;
	add.s32 	%r152, %r91, %r151;
	setp.gt.u32 	%p58, %r152, 15;
	shr.u16 	%rs146, %rs144, 4;
	cvt.u32.u16 	%r153, %rs146;
	add.s32 	%r154, %r96, %r153;
	setp.gt.u32 	%p59, %r154, 63;
	setp.gt.u32 	%p60, %r72, 1906;
	setp.gt.u32 	%p61, %r71, 946;
	or.pred  	%p62, %p19, %p61;
	mul.lo.s16 	%rs147, %rs145, 120;
	sub.s16 	%rs148, %rs143, %rs147;
	mul.lo.s16 	%rs149, %rs148, 137;
	shr.u16 	%rs150, %rs149, 12;
	cvt.u32.u16 	%r27, %rs150;
	mul.lo.s16 	%rs151, %rs146, 30;
	sub.s16 	%rs14, %rs143, %rs151;
	cvt.u32.u16 	%r156, %rs14;
	mul.wide.u16 	%r157, %rs145, 784;
	add.s32 	%r158, %r69, %r156;
	add.s32 	%r28, %r158, %r157;
	add.s16 	%rs152, %rs19, 14;
	mul.hi.u16 	%rs153, %rs152, -30583;
	shr.u16 	%rs154, %rs153, 6;
	cvt.u32.u16 	%r159, %rs154;
	add.s32 	%r160, %r91, %r159;
	setp.gt.u32 	%p64, %r160, 15;
	shr.u16 	%rs155, %rs153, 4;
	cvt.u32.u16 	%r161, %rs155;
	add.s32 	%r162, %r96, %r161;
	setp.gt.u32 	%p65, %r162, 63;
	setp.gt.u32 	%p66, %r72, 1905;
	setp.gt.u32 	%p67, %r71, 945;
	or.pred  	%p68, %p19, %p67;
	mul.lo.s16 	%rs156, %rs154, 120;
	sub.s16 	%rs157, %rs152, %rs156;
	mul.lo.s16 	%rs158, %rs157, 137;
	shr.u16 	%rs159, %rs158, 12;
	cvt.u32.u16 	%r29, %rs159;
	mul.lo.s16 	%rs160, %rs155, 30;
	sub.s16 	%rs161, %rs152, %rs160;
	add.s16 	%rs15, %rs161, -29;
	cvt.u32.u16 	%r164, %rs161;
	mul.wide.u16 	%r165, %rs154, 784;
	add.s32 	%r166, %r69, %r164;
	add.s32 	%r30, %r166, %r165;
	add.s16 	%rs162, %rs19, 15;
	mul.hi.u16 	%rs163, %rs162, -30583;
	shr.u16 	%rs164, %rs163, 6;
	cvt.u32.u16 	%r167, %rs164;
	add.s32 	%r168, %r91, %r167;
	setp.gt.u32 	%p70, %r168, 15;
	shr.u16 	%rs165, %rs163, 4;
	cvt.u32.u16 	%r169, %rs165;
	add.s32 	%r170, %r96, %r169;
	setp.gt.u32 	%p71, %r170, 63;
	setp.gt.u32 	%p72, %r72, 1904;
	setp.gt.u32 	%p73, %r71, 944;
	or.pred  	%p74, %p19, %p73;
	mul.lo.s16 	%rs166, %rs164, 120;
	sub.s16 	%rs167, %rs162, %rs166;
	mul.lo.s16 	%rs168, %rs167, 137;
	shr.u16 	%rs169, %rs168, 12;
	cvt.u32.u16 	%r31, %rs169;
	mul.lo.s16 	%rs170, %rs165, 30;
	sub.s16 	%rs16, %rs162, %rs170;
	cvt.u32.u16 	%r172, %rs16;
	mul.wide.u16 	%r173, %rs164, 784;
	add.s32 	%r174, %r69, %r172;
	add.s32 	%r32, %r174, %r173;
	add.s16 	%rs171, %rs19, 16;
	mul.hi.u16 	%rs172, %rs171, -30583;
	shr.u16 	%rs173, %rs172, 6;
	cvt.u32.u16 	%r175, %rs173;
	add.s32 	%r176, %r91, %r175;
	setp.gt.u32 	%p76, %r176, 15;
	shr.u16 	%rs174, %rs172, 4;
	cvt.u32.u16 	%r177, %rs174;
	add.s32 	%r178, %r96, %r177;
	setp.gt.u32 	%p77, %r178, 63;
	setp.gt.u32 	%p78, %r72, 1903;
	setp.gt.u32 	%p79, %r71, 943;
	or.pred  	%p80, %p19, %p79;
	mul.lo.s16 	%rs175, %rs173, 120;
	sub.s16 	%rs176, %rs171, %rs175;
	mul.lo.s16 	%rs177, %rs176, 137;
	shr.u16 	%rs178, %rs177, 12;
	cvt.u32.u16 	%r33, %rs178;
	mul.lo.s16 	%rs179, %rs174, 30;
	sub.s16 	%rs180, %rs171, %rs179;
	add.s16 	%rs17, %rs180, -29;
	cvt.u32.u16 	%r180, %rs180;
	mul.wide.u16 	%r181, %rs173, 784;
	add.s32 	%r182, %r69, %r180;
	add.s32 	%r34, %r182, %r181;
	add.s16 	%rs181, %rs19, 17;
	mul.hi.u16 	%rs182, %rs181, -30583;
	shr.u16 	%rs183, %rs182, 6;
	cvt.u32.u16 	%r183, %rs183;
	add.s32 	%r184, %r91, %r183;
	setp.gt.u32 	%p82, %r184, 15;
	shr.u16 	%rs184, %rs182, 4;
	cvt.u32.u16 	%r185, %rs184;
	add.s32 	%r186, %r96, %r185;
	setp.gt.u32 	%p83, %r186, 63;
	setp.gt.u32 	%p84, %r72, 1902;
	setp.gt.u32 	%p85, %r71, 942;
	or.pred  	%p86, %p19, %p85;
	mul.lo.s16 	%rs185, %rs183, 120;
	sub.s16 	%rs186, %rs181, %rs185;
	mul.lo.s16 	%rs187, %rs186, 137;
	shr.u16 	%rs188, %rs187, 12;
	cvt.u32.u16 	%r35, %rs188;
	mul.lo.s16 	%rs189, %rs184, 30;
	sub.s16 	%rs18, %rs181, %rs189;
	cvt.u32.u16 	%r188, %rs18;
	mul.wide.u16 	%r189, %rs183, 784;
	add.s32 	%r190, %r69, %r188;
	add.s32 	%r36, %r190, %r189;
	mov.u32 	%r191, %ctaid.z;
	mul.lo.s32 	%r192, %r63, 6912;
	mad.lo.s32 	%r193, %r191, 13824, %r192;
	mad.lo.s32 	%r194, %r64, 1728, %r193;
	mul.lo.s32 	%r195, %r60, 7;
	cvt.u16.u32 	%rs190, %r195;
	mul.hi.u16 	%rs191, %rs190, 2731;
	shr.u16 	%rs192, %rs191, 1;
	mul.lo.s16 	%rs193, %rs192, 48;
	sub.s16 	%rs194, %rs190, %rs193;
	mul.lo.s16 	%rs195, %rs194, 86;
	shr.u16 	%rs196, %rs195, 8;
	mov.b16 	%rs197, 864;
	mov.b32 	%r196, {%rs197, %rs196};
	prmt.b32 	%r197, %r198, %r199, 0x3340U;
	cvt.u32.u16 	%r200, %rs192;
	prmt.b32 	%r201, %r200, 9, 0x3340U;
	prmt.b32 	%r202, %r201, %r197, 0x5410U;
	mov.b32 	%r458, 0;
	dp2a.lo.u32.u32 	%r37, %r196, %r202, %r458;
	mul.hi.u16 	%rs198, %rs190, 21846;
	mul.lo.s16 	%rs199, %rs198, 3;
	sub.s16 	%rs200, %rs190, %rs199;
	cvt.u32.u16 	%r203, %rs200;
	add.s32 	%r38, %r194, %r203;
	mad.lo.s32 	%r204, %r64, 96, %r195;
	mad.lo.s32 	%r205, %r63, 384, %r204;
	add.s16 	%rs201, %rs190, 1;
	mul.hi.u16 	%rs202, %rs201, 10923;
	shr.u16 	%rs203, %rs202, 3;
	mul.wide.u16 	%r207, %rs203, 864;
	mul.lo.s16 	%rs204, %rs203, 48;
	sub.s16 	%rs205, %rs201, %rs204;
	mul.lo.s16 	%rs206, %rs205, 86;
	shr.u16 	%rs207, %rs206, 8;
	mul.wide.u16 	%r208, %rs207, 9;
	mul.hi.u16 	%rs208, %rs201, 21846;
	mul.lo.s16 	%rs209, %rs208, 3;
	sub.s16 	%rs210, %rs201, %rs209;
	cvt.u32.u16 	%r209, %rs210;
	or.b32  	%r210, %r194, %r209;
	add.s32 	%r211, %r210, %r207;
	add.s32 	%r39, %r211, %r208;
	add.s16 	%rs211, %rs190, 2;
	mul.hi.u16 	%rs212, %rs211, 10923;
	shr.u16 	%rs213, %rs212, 3;
	mul.wide.u16 	%r212, %rs213, 864;
	mul.lo.s16 	%rs214, %rs213, 48;
	sub.s16 	%rs215, %rs211, %rs214;
	mul.lo.s16 	%rs216, %rs215, 86;
	shr.u16 	%rs217, %rs216, 8;
	mul.wide.u16 	%r213, %rs217, 9;
	mul.hi.u16 	%rs218, %rs211, 21846;
	mul.lo.s16 	%rs219, %rs218, 3;
	sub.s16 	%rs220, %rs211, %rs219;
	cvt.u32.u16 	%r214, %rs220;
	or.b32  	%r215, %r194, %r214;
	add.s32 	%r216, %r215, %r212;
	add.s32 	%r40, %r216, %r213;
	add.s16 	%rs221, %rs190, 3;
	mul.hi.u16 	%rs222, %rs221, 10923;
	shr.u16 	%rs223, %rs222, 3;
	mul.wide.u16 	%r217, %rs223, 864;
	mul.lo.s16 	%rs224, %rs223, 48;
	sub.s16 	%rs225, %rs221, %rs224;
	mul.lo.s16 	%rs226, %rs225, 86;
	shr.u16 	%rs227, %rs226, 8;
	mul.wide.u16 	%r218, %rs227, 9;
	add.s32 	%r219, %r38, %r217;
	add.s32 	%r41, %r219, %r218;
	add.s16 	%rs228, %rs190, 4;
	mul.hi.u16 	%rs229, %rs228, 10923;
	shr.u16 	%rs230, %rs229, 3;
	mul.wide.u16 	%r220, %rs230, 864;
	mul.lo.s16 	%rs231, %rs230, 48;
	sub.s16 	%rs232, %rs228, %rs231;
	mul.lo.s16 	%rs233, %rs232, 86;
	shr.u16 	%rs234, %rs233, 8;
	mul.wide.u16 	%r221, %rs234, 9;
	add.s32 	%r222, %r210, %r220;
	add.s32 	%r42, %r222, %r221;
	mul.lo.s16 	%rs235, %rs190, 171;
	add.s16 	%rs236, %rs190, 5;
	mul.hi.u16 	%rs237, %rs236, 10923;
	shr.u16 	%rs238, %rs237, 3;
	cvt.u32.u16 	%r223, %rs238;
	add.s32 	%r224, %r91, %r223;
	setp.gt.u32 	%p88, %r224, 15;
	shl.b32 	%r225, %r63, 7;
	shl.b32 	%r226, %r64, 5;
	add.s32 	%r227, %r225, %r226;
	mul.hi.u16 	%rs239, %rs236, 21846;
	cvt.u32.u16 	%r228, %rs239;
	add.s32 	%r229, %r227, %r228;
	setp.gt.u32 	%p89, %r229, 255;
	setp.gt.u32 	%p90, %r205, 762;
	setp.gt.u32 	%p91, %r204, 378;
	or.pred  	%p92, %p19, %p91;
	mul.wide.u16 	%r231, %rs238, 864;
	add.s16 	%rs240, %rs235, 855;
	shr.u16 	%rs241, %rs240, 13;
	mul.lo.s16 	%rs242, %rs241, 48;
	sub.s16 	%rs243, %rs236, %rs242;
	and.b16  	%rs244, %rs243, 255;
	mul.lo.s16 	%rs245, %rs244, 86;
	shr.u16 	%rs246, %rs245, 8;
	mul.wide.u16 	%r232, %rs246, 9;
	add.s32 	%r233, %r215, %r231;
	add.s32 	%r43, %r233, %r232;
	add.s16 	%rs247, %rs190, 6;
	mul.hi.u16 	%rs248, %rs247, 10923;
	shr.u16 	%rs249, %rs248, 3;
	cvt.u32.u16 	%r234, %rs249;
	add.s32 	%r235, %r91, %r234;
	setp.gt.u32 	%p94, %r235, 15;
	cvt.u32.u16 	%r236, %rs198;
	add.s32 	%r237, %r227, %r236;
	setp.gt.u32 	%p95, %r237, 253;
	setp.gt.u32 	%p96, %r205, 761;
	setp.gt.u32 	%p97, %r204, 377;
	or.pred  	%p98, %p19, %p97;
	mul.wide.u16 	%r239, %rs249, 864;
	add.s16 	%rs250, %rs235, 1026;
	shr.u16 	%rs251, %rs250, 13;
	mul.lo.s16 	%rs252, %rs251, 48;
	sub.s16 	%rs253, %rs247, %rs252;
	and.b16  	%rs254, %rs253, 255;
	mul.lo.s16 	%rs255, %rs254, 86;
	shr.u16 	%rs256, %rs255, 8;
	mul.wide.u16 	%r240, %rs256, 9;
	add.s32 	%r241, %r38, %r239;
	add.s32 	%r44, %r241, %r240;
	or.pred  	%p100, %p15, %p16;
	or.pred  	%p101, %p100, %p17;
	or.pred  	%p1, %p101, %p20;
	or.pred  	%p102, %p22, %p23;
	or.pred  	%p103, %p102, %p24;
	or.pred  	%p2, %p103, %p26;
	or.pred  	%p104, %p28, %p29;
	or.pred  	%p105, %p104, %p30;
	or.pred  	%p3, %p105, %p32;
	or.pred  	%p106, %p34, %p35;
	or.pred  	%p107, %p106, %p36;
	or.pred  	%p4, %p107, %p38;
	or.pred  	%p108, %p40, %p41;
	or.pred  	%p109, %p108, %p42;
	or.pred  	%p5, %p109, %p44;
	or.pred  	%p110, %p46, %p47;
	or.pred  	%p111, %p110, %p48;
	or.pred  	%p6, %p111, %p50;
	or.pred  	%p112, %p52, %p53;
	or.pred  	%p113, %p112, %p54;
	or.pred  	%p7, %p113, %p56;
	or.pred  	%p114, %p58, %p59;
	or.pred  	%p115, %p114, %p60;
	or.pred  	%p8, %p115, %p62;
	or.pred  	%p116, %p64, %p65;
	or.pred  	%p117, %p116, %p66;
	or.pred  	%p9, %p117, %p68;
	or.pred  	%p118, %p70, %p71;
	or.pred  	%p119, %p118, %p72;
	or.pred  	%p10, %p119, %p74;
	or.pred  	%p120, %p76, %p77;
	or.pred  	%p121, %p120, %p78;
	or.pred  	%p11, %p121, %p80;
	or.pred  	%p122, %p82, %p83;
	or.pred  	%p123, %p122, %p84;
	or.pred  	%p12, %p123, %p86;
	or.pred  	%p124, %p88, %p89;
	or.pred  	%p125, %p124, %p90;
	or.pred  	%p13, %p125, %p92;
	or.pred  	%p126, %p94, %p95;
	or.pred  	%p127, %p126, %p96;
	or.pred  	%p14, %p127, %p98;
	mov.f32 	%f313, 0f00000000;
	mov.f32 	%f314, %f313;
	mov.f32 	%f315, %f313;
	mov.f32 	%f316, %f313;
	mov.f32 	%f317, %f313;
	mov.f32 	%f318, %f313;
	mov.f32 	%f319, %f313;
	mov.f32 	%f320, %f313;
	mov.f32 	%f321, %f313;
	mov.f32 	%f322, %f313;
	mov.f32 	%f323, %f313;
	mov.f32 	%f324, %f313;
	mov.f32 	%f325, %f313;
	mov.f32 	%f326, %f313;
	mov.f32 	%f327, %f313;
	mov.f32 	%f328, %f313;
$L__BB0_1:
	mov.b32 	%r459, 0;
	mad.lo.s32 	%r411, %r458, 12544, %r36;
	mad.lo.s32 	%r402, %r458, 12544, %r34;
	mad.lo.s32 	%r393, %r458, 12544, %r32;
	mad.lo.s32 	%r384, %r458, 12544, %r30;
	mad.lo.s32 	%r375, %r458, 12544, %r28;
	mad.lo.s32 	%r366, %r458, 12544, %r26;
	mad.lo.s32 	%r357, %r458, 12544, %r24;
	mad.lo.s32 	%r348, %r458, 12544, %r22;
	mad.lo.s32 	%r339, %r458, 12544, %r20;
	mad.lo.s32 	%r330, %r458, 12544, %r18;
	mad.lo.s32 	%r321, %r458, 12544, %r16;
	mad.lo.s32 	%r312, %r458, 12544, %r14;
	mad.lo.s32 	%r303, %r458, 12544, %r12;
	mad.lo.s32 	%r294, %r458, 12544, %r10;
	mad.lo.s32 	%r285, %r458, 12544, %r8;
	mad.lo.s32 	%r276, %r458, 12544, %r6;
	mad.lo.s32 	%r267, %r458, 12544, %r4;
	mad.lo.s32 	%r250, %r458, 12544, %r2;
$L__BB0_2:
	ld.param.u64 	%rd59, [default_function_kernel0_param_0];
	cvta.to.global.u64 	%rd1, %rd59;
	setp.lt.u16 	%p128, %rs1, -28;
	bar.sync 	0;
	mov.u32 	%r243, %ctaid.y;
	shl.b32 	%r244, %r243, 2;
	add.s32 	%r245, %r244, %r1;
	or.b32  	%r247, %r459, %r245;
	setp.eq.s32 	%p129, %r247, 0;
	add.s32 	%r248, %r459, %r245;
	setp.gt.u32 	%p130, %r248, 28;
	or.pred  	%p131, %p129, %p130;
	or.pred  	%p132, %p131, %p128;
	mov.f32 	%f295, 0f00000000;
	@%p132 bra 	$L__BB0_4;
	add.s32 	%r249, %r459, %r1;
	mad.lo.s32 	%r251, %r249, 28, %r250;
	mul.wide.s32 	%rd6, %r251, 4;
	add.s64 	%rd7, %rd1, %rd6;
	ld.global.nc.f32 	%f295, [%rd7];
$L__BB0_4:
	setp.gt.u16 	%p133, %rs2, 28;
	mov.u32 	%r252, %tid.z;
	mov.u32 	%r253, %tid.y;
	mul.lo.s32 	%r254, %r253, 240;
	mad.lo.s32 	%r255, %r252, 960, %r254;
	mov.u32 	%r256, %tid.x;
	mad.lo.s32 	%r257, %r256, 18, %r255;
	shl.b32 	%r258, %r257, 2;
	mov.u32 	%r259, _ZZ24default_function_kernel0E15pad_temp_shared;
	add.s32 	%r47, %r259, %r258;
	st.shared.f32 	[%r47], %f295;
	mov.u32 	%r260, %ctaid.y;
	shl.b32 	%r261, %r260, 2;
	add.s32 	%r262, %r261, %r3;
	or.b32  	%r264, %r459, %r262;
	setp.eq.s32 	%p134, %r264, 0;
	add.s32 	%r265, %r459, %r262;
	setp.gt.u32 	%p135, %r265, 28;
	or.pred  	%p136, %p135, %p133;
	or.pred  	%p137, %p136, %p134;
	mov.f32 	%f296, 0f00000000;
	@%p137 bra 	$L__BB0_6;
	add.s32 	%r266, %r459, %r3;
	mad.lo.s32 	%r268, %r266, 28, %r267;
	mul.wide.s32 	%rd8, %r268, 4;
	add.s64 	%rd9, %rd1, %rd8;
	ld.global.nc.f32 	%f296, [%rd9];
$L__BB0_6:
	setp.lt.u16 	%p138, %rs3, -28;
	st.shared.f32 	[%r47+4], %f296;
	mov.u32 	%r269, %ctaid.y;
	shl.b32 	%r270, %r269, 2;
	add.s32 	%r271, %r270, %r5;
	or.b32  	%r273, %r459, %r271;
	setp.eq.s32 	%p139, %r273, 0;
	add.s32 	%r274, %r459, %r271;
	setp.gt.u32 	%p140, %r274, 28;
	or.pred  	%p141, %p139, %p140;
	or.pred  	%p142, %p141, %p138;
	mov.f32 	%f297, 0f00000000;
	@%p142 bra 	$L__BB0_8;
	add.s32 	%r275, %r459, %r5;
	mad.lo.s32 	%r277, %r275, 28, %r276;
	mul.wide.s32 	%rd10, %r277, 4;
	add.s64 	%rd11, %rd1, %rd10;
	ld.global.nc.f32 	%f297, [%rd11];
$L__BB0_8:
	setp.gt.u16 	%p143, %rs4, 28;
	st.shared.f32 	[%r47+8], %f297;
	mov.u32 	%r278, %ctaid.y;
	shl.b32 	%r279, %r278, 2;
	add.s32 	%r280, %r279, %r7;
	or.b32  	%r282, %r459, %r280;
	setp.eq.s32 	%p144, %r282, 0;
	add.s32 	%r283, %r459, %r280;
	setp.gt.u32 	%p145, %r283, 28;
	or.pred  	%p146, %p145, %p143;
	or.pred  	%p147, %p146, %p144;
	mov.f32 	%f298, 0f00000000;
	@%p147 bra 	$L__BB0_10;
	add.s32 	%r284, %r459, %r7;
	mad.lo.s32 	%r286, %r284, 28, %r285;
	mul.wide.s32 	%rd12, %r286, 4;
	add.s64 	%rd13, %rd1, %rd12;
	ld.global.nc.f32 	%f298, [%rd13];
$L__BB0_10:
	setp.lt.u16 	%p148, %rs5, -28;
	st.shared.f32 	[%r47+12], %f298;
	mov.u32 	%r287, %ctaid.y;
	shl.b32 	%r288, %r287, 2;
	add.s32 	%r289, %r288, %r9;
	or.b32  	%r291, %r459, %r289;
	setp.eq.s32 	%p149, %r291, 0;
	add.s32 	%r292, %r459, %r289;
	setp.gt.u32 	%p150, %r292, 28;
	or.pred  	%p151, %p149, %p150;
	or.pred  	%p152, %p151, %p148;
	mov.f32 	%f299, 0f00000000;
	@%p152 bra 	$L__BB0_12;
	add.s32 	%r293, %r459, %r9;
	mad.lo.s32 	%r295, %r293, 28, %r294;
	mul.wide.s32 	%rd14, %r295, 4;
	add.s64 	%rd15, %rd1, %rd14;
	ld.global.nc.f32 	%f299, [%rd15];
$L__BB0_12:
	setp.gt.u16 	%p153, %rs6, 28;
	st.shared.f32 	[%r47+16], %f299;
	mov.u32 	%r296, %ctaid.y;
	shl.b32 	%r297, %r296, 2;
	add.s32 	%r298, %r297, %r11;
	or.b32  	%r300, %r459, %r298;
	setp.eq.s32 	%p154, %r300, 0;
	add.s32 	%r301, %r459, %r298;
	setp.gt.u32 	%p155, %r301, 28;
	or.pred  	%p156, %p155, %p153;
	or.pred  	%p157, %p156, %p154;
	mov.f32 	%f300, 0f00000000;
	@%p157 bra 	$L__BB0_14;
	add.s32 	%r302, %r459, %r11;
	mad.lo.s32 	%r304, %r302, 28, %r303;
	mul.wide.s32 	%rd16, %r304, 4;
	add.s64 	%rd17, %rd1, %rd16;
	ld.global.nc.f32 	%f300, [%rd17];
$L__BB0_14:
	st.shared.f32 	[%r47+20], %f300;
	@%p1 bra 	$L__BB0_18;
	setp.lt.u16 	%p158, %rs7, -28;
	mov.u32 	%r305, %ctaid.y;
	shl.b32 	%r306, %r305, 2;
	add.s32 	%r307, %r306, %r13;
	or.b32  	%r309, %r459, %r307;
	setp.eq.s32 	%p159, %r309, 0;
	add.s32 	%r310, %r459, %r307;
	setp.gt.u32 	%p160, %r310, 28;
	or.pred  	%p161, %p159, %p160;
	or.pred  	%p162, %p161, %p158;
	mov.f32 	%f301, 0f00000000;
	@%p162 bra 	$L__BB0_17;
	add.s32 	%r311, %r459, %r13;
	mad.lo.s32 	%r313, %r311, 28, %r312;
	mul.wide.s32 	%rd18, %r313, 4;
	add.s64 	%rd19, %rd1, %rd18;
	ld.global.nc.f32 	%f301, [%rd19];
$L__BB0_17:
	st.shared.f32 	[%r47+24], %f301;
$L__BB0_18:
	@%p2 bra 	$L__BB0_22;
	setp.gt.u16 	%p163, %rs8, 28;
	mov.u32 	%r314, %ctaid.y;
	shl.b32 	%r315, %r314, 2;
	add.s32 	%r316, %r315, %r15;
	or.b32  	%r318, %r459, %r316;
	setp.eq.s32 	%p164, %r318, 0;
	add.s32 	%r319, %r459, %r316;
	setp.gt.u32 	%p165, %r319, 28;
	or.pred  	%p166, %p165, %p163;
	or.pred  	%p167, %p166, %p164;
	mov.f32 	%f302, 0f00000000;
	@%p167 bra 	$L__BB0_21;
	add.s32 	%r320, %r459, %r15;
	mad.lo.s32 	%r322, %r320, 28, %r321;
	mul.wide.s32 	%rd20, %r322, 4;
	add.s64 	%rd21, %rd1, %rd20;
	ld.global.nc.f32 	%f302, [%rd21];
$L__BB0_21:
	st.shared.f32 	[%r47+28], %f302;
$L__BB0_22:
	@%p3 bra 	$L__BB0_26;
	setp.lt.u16 	%p168, %rs9, -28;
	mov.u32 	%r323, %ctaid.y;
	shl.b32 	%r324, %r323, 2;
	add.s32 	%r325, %r324, %r17;
	or.b32  	%r327, %r459, %r325;
	setp.eq.s32 	%p169, %r327, 0;
	add.s32 	%r328, %r459, %r325;
	setp.gt.u32 	%p170, %r328, 28;
	or.pred  	%p171, %p169, %p170;
	or.pred  	%p172, %p171, %p168;
	mov.f32 	%f303, 0f00000000;
	@%p172 bra 	$L__BB0_25;
	add.s32 	%r329, %r459, %r17;
	mad.lo.s32 	%r331, %r329, 28, %r330;
	mul.wide.s32 	%rd22, %r331, 4;
	add.s64 	%rd23, %rd1, %rd22;
	ld.global.nc.f32 	%f303, [%rd23];
$L__BB0_25:
	st.shared.f32 	[%r47+32], %f303;
$L__BB0_26:
	@%p4 bra 	$L__BB0_30;
	setp.gt.u16 	%p173, %rs10, 28;
	mov.u32 	%r332, %ctaid.y;
	shl.b32 	%r333, %r332, 2;
	add.s32 	%r334, %r333, %r19;
	or.b32  	%r336, %r459, %r334;
	setp.eq.s32 	%p174, %r336, 0;
	add.s32 	%r337, %r459, %r334;
	setp.gt.u32 	%p175, %r337, 28;
	or.pred  	%p176, %p175, %p173;
	or.pred  	%p177, %p176, %p174;
	mov.f32 	%f304, 0f00000000;
	@%p177 bra 	$L__BB0_29;
	add.s32 	%r338, %r459, %r19;
	mad.lo.s32 	%r340, %r338, 28, %r339;
	mul.wide.s32 	%rd24, %r340, 4;
	add.s64 	%rd25, %rd1, %rd24;
	ld.global.nc.f32 	%f304, [%rd25];
$L__BB0_29:
	st.shared.f32 	[%r47+36], %f304;
$L__BB0_30:
	@%p5 bra 	$L__BB0_34;
	setp.lt.u16 	%p178, %rs11, -28;
	mov.u32 	%r341, %ctaid.y;
	shl.b32 	%r342, %r341, 2;
	add.s32 	%r343, %r342, %r21;
	or.b32  	%r345, %r459, %r343;
	setp.eq.s32 	%p179, %r345, 0;
	add.s32 	%r346, %r459, %r343;
	setp.gt.u32 	%p180, %r346, 28;
	or.pred  	%p181, %p179, %p180;
	or.pred  	%p182, %p181, %p178;
	mov.f32 	%f305, 0f00000000;
	@%p182 bra 	$L__BB0_33;
	add.s32 	%r347, %r459, %r21;
	mad.lo.s32 	%r349, %r347, 28, %r348;
	mul.wide.s32 	%rd26, %r349, 4;
	add.s64 	%rd27, %rd1, %rd26;
	ld.global.nc.f32 	%f305, [%rd27];
$L__BB0_33:
	st.shared.f32 	[%r47+40], %f305;
$L__BB0_34:
	@%p6 bra 	$L__BB0_38;
	setp.gt.u16 	%p183, %rs12, 28;
	mov.u32 	%r350, %ctaid.y;
	shl.b32 	%r351, %r350, 2;
	add.s32 	%r352, %r351, %r23;
	or.b32  	%r354, %r459, %r352;
	setp.eq.s32 	%p184, %r354, 0;
	add.s32 	%r355, %r459, %r352;
	setp.gt.u32 	%p185, %r355, 28;
	or.pred  	%p186, %p185, %p183;
	or.pred  	%p187, %p186, %p184;
	mov.f32 	%f306, 0f00000000;
	@%p187 bra 	$L__BB0_37;
	add.s32 	%r356, %r459, %r23;
	mad.lo.s32 	%r358, %r356, 28, %r357;
	mul.wide.s32 	%rd28, %r358, 4;
	add.s64 	%rd29, %rd1, %rd28;
	ld.global.nc.f32 	%f306, [%rd29];
$L__BB0_37:
	st.shared.f32 	[%r47+44], %f306;
$L__BB0_38:
	@%p7 bra 	$L__BB0_42;
	setp.lt.u16 	%p188, %rs13, -28;
	mov.u32 	%r359, %ctaid.y;
	shl.b32 	%r360, %r359, 2;
	add.s32 	%r361, %r360, %r25;
	or.b32  	%r363, %r459, %r361;
	setp.eq.s32 	%p189, %r363, 0;
	add.s32 	%r364, %r459, %r361;
	setp.gt.u32 	%p190, %r364, 28;
	or.pred  	%p191, %p189, %p190;
	or.pred  	%p192, %p191, %p188;
	mov.f32 	%f307, 0f00000000;
	@%p192 bra 	$L__BB0_41;
	add.s32 	%r365, %r459, %r25;
	mad.lo.s32 	%r367, %r365, 28, %r366;
	mul.wide.s32 	%rd30, %r367, 4;
	add.s64 	%rd31, %rd1, %rd30;
	ld.global.nc.f32 	%f307, [%rd31];
$L__BB0_41:
	st.shared.f32 	[%r47+48], %f307;
$L__BB0_42:
	@%p8 bra 	$L__BB0_46;
	setp.gt.u16 	%p193, %rs14, 28;
	mov.u32 	%r368, %ctaid.y;
	shl.b32 	%r369, %r368, 2;
	add.s32 	%r370, %r369, %r27;
	or.b32  	%r372, %r459, %r370;
	setp.eq.s32 	%p194, %r372, 0;
	add.s32 	%r373, %r459, %r370;
	setp.gt.u32 	%p195, %r373, 28;
	or.pred  	%p196, %p195, %p193;
	or.pred  	%p197, %p196, %p194;
	mov.f32 	%f308, 0f00000000;
	@%p197 bra 	$L__BB0_45;
	add.s32 	%r374, %r459, %r27;
	mad.lo.s32 	%r376, %r374, 28, %r375;
	mul.wide.s32 	%rd32, %r376, 4;
	add.s64 	%rd33, %rd1, %rd32;
	ld.global.nc.f32 	%f308, [%rd33];
$L__BB0_45:
	st.shared.f32 	[%r47+52], %f308;
$L__BB0_46:
	@%p9 bra 	$L__BB0_50;
	setp.lt.u16 	%p198, %rs15, -28;
	mov.u32 	%r377, %ctaid.y;
	shl.b32 	%r378, %r377, 2;
	add.s32 	%r379, %r378, %r29;
	or.b32  	%r381, %r459, %r379;
	setp.eq.s32 	%p199, %r381, 0;
	add.s32 	%r382, %r459, %r379;
	setp.gt.u32 	%p200, %r382, 28;
	or.pred  	%p201, %p199, %p200;
	or.pred  	%p202, %p201, %p198;
	mov.f32 	%f309, 0f00000000;
	@%p202 bra 	$L__BB0_49;
	add.s32 	%r383, %r459, %r29;
	mad.lo.s32 	%r385, %r383, 28, %r384;
	mul.wide.s32 	%rd34, %r385, 4;
	add.s64 	%rd35, %rd1, %rd34;
	ld.global.nc.f32 	%f309, [%rd35];
$L__BB0_49:
	st.shared.f32 	[%r47+56], %f309;
$L__BB0_50:
	@%p10 bra 	$L__BB0_54;
	setp.gt.u16 	%p203, %rs16, 28;
	mov.u32 	%r386, %ctaid.y;
	shl.b32 	%r387, %r386, 2;
	add.s32 	%r388, %r387, %r31;
	or.b32  	%r390, %r459, %r388;
	setp.eq.s32 	%p204, %r390, 0;
	add.s32 	%r391, %r459, %r388;
	setp.gt.u32 	%p205, %r391, 28;
	or.pred  	%p206, %p205, %p203;
	or.pred  	%p207, %p206, %p204;
	mov.f32 	%f310, 0f00000000;
	@%p207 bra 	$L__BB0_53;
	add.s32 	%r392, %r459, %r31;
	mad.lo.s32 	%r394, %r392, 28, %r393;
	mul.wide.s32 	%rd36, %r394, 4;
	add.s64 	%rd37, %rd1, %rd36;
	ld.global.nc.f32 	%f310, [%rd37];
$L__BB0_53:
	st.shared.f32 	[%r47+60], %f310;
$L__BB0_54:
	@%p11 bra 	$L__BB0_58;
	setp.lt.u16 	%p208, %rs17, -28;
	mov.u32 	%r395, %ctaid.y;
	shl.b32 	%r396, %r395, 2;
	add.s32 	%r397, %r396, %r33;
	or.b32  	%r399, %r459, %r397;
	setp.eq.s32 	%p209, %r399, 0;
	add.s32 	%r400, %r459, %r397;
	setp.gt.u32 	%p210, %r400, 28;
	or.pred  	%p211, %p209, %p210;
	or.pred  	%p212, %p211, %p208;
	mov.f32 	%f311, 0f00000000;
	@%p212 bra 	$L__BB0_57;
	add.s32 	%r401, %r459, %r33;
	mad.lo.s32 	%r403, %r401, 28, %r402;
	mul.wide.s32 	%rd38, %r403, 4;
	add.s64 	%rd39, %rd1, %rd38;
	ld.global.nc.f32 	%f311, [%rd39];
$L__BB0_57:
	st.shared.f32 	[%r47+64], %f311;
$L__BB0_58:
	@%p12 bra 	$L__BB0_62;
	setp.gt.u16 	%p213, %rs18, 28;
	mov.u32 	%r404, %ctaid.y;
	shl.b32 	%r405, %r404, 2;
	add.s32 	%r406, %r405, %r35;
	or.b32  	%r408, %r459, %r406;
	setp.eq.s32 	%p214, %r408, 0;
	add.s32 	%r409, %r459, %r406;
	setp.gt.u32 	%p215, %r409, 28;
	or.pred  	%p216, %p215, %p213;
	or.pred  	%p217, %p216, %p214;
	mov.f32 	%f312, 0f00000000;
	@%p217 bra 	$L__BB0_61;
	add.s32 	%r410, %r459, %r35;
	mad.lo.s32 	%r412, %r410, 28, %r411;
	mul.wide.s32 	%rd40, %r412, 4;
	add.s64 	%rd41, %rd1, %rd40;
	ld.global.nc.f32 	%f312, [%rd41];
$L__BB0_61:
	st.shared.f32 	[%r47+68], %f312;
$L__BB0_62:
	ld.param.u64 	%rd60, [default_function_kernel0_param_1];
	mul.lo.s32 	%r48, %r459, 3;
	mul.lo.s32 	%r49, %r458, 144;
	add.s32 	%r413, %r48, %r49;
	add.s32 	%r414, %r413, %r38;
	add.s32 	%r415, %r414, %r37;
	cvta.to.global.u64 	%rd2, %rd60;
	mul.wide.u32 	%rd42, %r415, 4;
	add.s64 	%rd43, %rd2, %rd42;
	ld.global.nc.f32 	%f120, [%rd43];
	mov.u32 	%r416, %tid.z;
	mov.u32 	%r417, %tid.y;
	mul.lo.s32 	%r418, %r417, 96;
	mad.lo.s32 	%r419, %r416, 384, %r418;
	mov.u32 	%r420, %tid.x;
	mad.lo.s32 	%r421, %r420, 7, %r419;
	shl.b32 	%r422, %r421, 2;
	mov.u32 	%r423, _ZZ24default_function_kernel0E13kernel_shared;
	add.s32 	%r50, %r423, %r422;
	st.shared.f32 	[%r50], %f120;
	add.s32 	%r424, %r39, %r49;
	add.s32 	%r425, %r424, %r48;
	mul.wide.u32 	%rd44, %r425, 4;
	add.s64 	%rd45, %rd2, %rd44;
	ld.global.nc.f32 	%f121, [%rd45];
	st.shared.f32 	[%r50+4], %f121;
	add.s32 	%r426, %r40, %r49;
	add.s32 	%r427, %r426, %r48;
	mul.wide.u32 	%rd46, %r427, 4;
	add.s64 	%rd47, %rd2, %rd46;
	ld.global.nc.f32 	%f122, [%rd47];
	st.shared.f32 	[%r50+8], %f122;
	add.s32 	%r428, %r41, %r49;
	add.s32 	%r429, %r428, %r48;
	mul.wide.u32 	%rd48, %r429, 4;
	add.s64 	%rd49, %rd2, %rd48;
	ld.global.nc.f32 	%f123, [%rd49];
	st.shared.f32 	[%r50+12], %f123;
	add.s32 	%r430, %r42, %r49;
	add.s32 	%r431, %r430, %r48;
	mul.wide.u32 	%rd50, %r431, 4;
	add.s64 	%rd51, %rd2, %rd50;
	ld.global.nc.f32 	%f124, [%rd51];
	st.shared.f32 	[%r50+16], %f124;
	@%p13 bra 	$L__BB0_64;
	add.s32 	%r432, %r43, %r49;
	add.s32 	%r433, %r432, %r48;
	mul.wide.u32 	%rd52, %r433, 4;
	add.s64 	%rd53, %rd2, %rd52;
	ld.global.nc.f32 	%f125, [%rd53];
	st.shared.f32 	[%r50+20], %f125;
$L__BB0_64:
	@%p14 bra 	$L__BB0_66;
	add.s32 	%r434, %r44, %r49;
	add.s32 	%r435, %r434, %r48;
	mul.wide.u32 	%rd54, %r435, 4;
	add.s64 	%rd55, %rd2, %rd54;
	ld.global.nc.f32 	%f126, [%rd55];
	st.shared.f32 	[%r50+24], %f126;
$L__BB0_66:
	mov.u32 	%r437, %tid.z;
	mov.u32 	%r438, _ZZ24default_function_kernel0E13kernel_shared;
	mad.lo.s32 	%r439, %r437, 192, %r438;
	add.s32 	%r460, %r439, 1536;
	bar.sync 	0;
	mov.b32 	%r461, 480;
$L__BB0_67:
	mov.u32 	%r440, %tid.y;
	mov.u32 	%r441, %tid.x;
	shl.b32 	%r442, %r441, 3;
	mad.lo.s32 	%r443, %r440, 120, %r442;
	mov.u32 	%r444, _ZZ24default_function_kernel0E15pad_temp_shared;
	add.s32 	%r445, %r444, %r443;
	add.s32 	%r446, %r445, %r461;
	ld.shared.f32 	%f127, [%r446+-480];
	ld.shared.f32 	%f128, [%r446+-476];
	ld.shared.f32 	%f129, [%r446+-472];
	ld.shared.f32 	%f130, [%r446+-468];
	ld.shared.f32 	%f131, [%r446];
	ld.shared.f32 	%f132, [%r446+4];
	ld.shared.f32 	%f133, [%r446+8];
	ld.shared.f32 	%f134, [%r446+12];
	ld.shared.f32 	%f135, [%r460+-1536];
	ld.shared.f32 	%f136, [%r460+-1152];
	ld.shared.f32 	%f137, [%r460+-768];
	ld.shared.f32 	%f138, [%r460+-384];
	ld.shared.f32 	%f139, [%r460];
	ld.shared.f32 	%f140, [%r460+384];
	ld.shared.f32 	%f141, [%r460+768];
	ld.shared.f32 	%f142, [%r460+1152];
	ld.shared.f32 	%f143, [%r460+-1532];
	ld.shared.f32 	%f144, [%r460+-1148];
	ld.shared.f32 	%f145, [%r460+-764];
	ld.shared.f32 	%f146, [%r460+-380];
	ld.shared.f32 	%f147, [%r460+4];
	ld.shared.f32 	%f148, [%r460+388];
	ld.shared.f32 	%f149, [%r460+772];
	ld.shared.f32 	%f150, [%r460+1156];
	ld.shared.f32 	%f151, [%r460+-1528];
	ld.shared.f32 	%f152, [%r460+-1144];
	ld.shared.f32 	%f153, [%r460+-760];
	ld.shared.f32 	%f154, [%r460+-376];
	ld.shared.f32 	%f155, [%r460+8];
	ld.shared.f32 	%f156, [%r460+392];
	ld.shared.f32 	%f157, [%r460+776];
	ld.shared.f32 	%f158, [%r460+1160];
	ld.shared.f32 	%f159, [%r460+-1524];
	ld.shared.f32 	%f160, [%r460+-1140];
	ld.shared.f32 	%f161, [%r460+-756];
	ld.shared.f32 	%f162, [%r460+-372];
	ld.shared.f32 	%f163, [%r460+12];
	ld.shared.f32 	%f164, [%r460+396];
	ld.shared.f32 	%f165, [%r460+780];
	ld.shared.f32 	%f166, [%r460+1164];
	ld.shared.f32 	%f167, [%r460+-1520];
	ld.shared.f32 	%f168, [%r460+-1136];
	ld.shared.f32 	%f169, [%r460+-752];
	ld.shared.f32 	%f170, [%r460+-368];
	ld.shared.f32 	%f171, [%r460+16];
	ld.shared.f32 	%f172, [%r460+400];
	ld.shared.f32 	%f173, [%r460+784];
	ld.shared.f32 	%f174, [%r460+1168];
	ld.shared.f32 	%f175, [%r460+-1516];
	ld.shared.f32 	%f176, [%r460+-1132];
	ld.shared.f32 	%f177, [%r460+-748];
	ld.shared.f32 	%f178, [%r460+-364];
	ld.shared.f32 	%f179, [%r460+20];
	ld.shared.f32 	%f180, [%r460+404];
	ld.shared.f32 	%f181, [%r460+788];
	ld.shared.f32 	%f182, [%r460+1172];
	fma.rn.f32 	%f183, %f127, %f135, %f328;
	fma.rn.f32 	%f184, %f127, %f136, %f326;
	fma.rn.f32 	%f185, %f127, %f137, %f324;
	fma.rn.f32 	%f186, %f127, %f138, %f322;
	fma.rn.f32 	%f187, %f127, %f139, %f320;
	fma.rn.f32 	%f188, %f127, %f140, %f318;
	fma.rn.f32 	%f189, %f127, %f141, %f316;
	fma.rn.f32 	%f190, %f127, %f142, %f314;
	fma.rn.f32 	%f191, %f128, %f135, %f327;
	fma.rn.f32 	%f192, %f128, %f136, %f325;
	fma.rn.f32 	%f193, %f128, %f137, %f323;
	fma.rn.f32 	%f194, %f128, %f138, %f321;
	fma.rn.f32 	%f195, %f128, %f139, %f319;
	fma.rn.f32 	%f196, %f128, %f140, %f317;
	fma.rn.f32 	%f197, %f128, %f141, %f315;
	fma.rn.f32 	%f198, %f128, %f142, %f313;
	fma.rn.f32 	%f199, %f128, %f143, %f183;
	fma.rn.f32 	%f200, %f128, %f144, %f184;
	fma.rn.f32 	%f201, %f128, %f145, %f185;
	fma.rn.f32 	%f202, %f128, %f146, %f186;
	fma.rn.f32 	%f203, %f128, %f147, %f187;
	fma.rn.f32 	%f204, %f128, %f148, %f188;
	fma.rn.f32 	%f205, %f128, %f149, %f189;
	fma.rn.f32 	%f206, %f128, %f150, %f190;
	fma.rn.f32 	%f207, %f129, %f143, %f191;
	fma.rn.f32 	%f208, %f129, %f144, %f192;
	fma.rn.f32 	%f209, %f129, %f145, %f193;
	fma.rn.f32 	%f210, %f129, %f146, %f194;
	fma.rn.f32 	%f211, %f129, %f147, %f195;
	fma.rn.f32 	%f212, %f129, %f148, %f196;
	fma.rn.f32 	%f213, %f129, %f149, %f197;
	fma.rn.f32 	%f214, %f129, %f150, %f198;
	fma.rn.f32 	%f215, %f129, %f151, %f199;
	fma.rn.f32 	%f216, %f129, %f152, %f200;
	fma.rn.f32 	%f217, %f129, %f153, %f201;
	fma.rn.f32 	%f218, %f129, %f154, %f202;
	fma.rn.f32 	%f219, %f129, %f155, %f203;
	fma.rn.f32 	%f220, %f129, %f156, %f204;
	fma.rn.f32 	%f221, %f129, %f157, %f205;
	fma.rn.f32 	%f222, %f129, %f158, %f206;
	fma.rn.f32 	%f223, %f130, %f151, %f207;
	fma.rn.f32 	%f224, %f130, %f152, %f208;
	fma.rn.f32 	%f225, %f130, %f153, %f209;
	fma.rn.f32 	%f226, %f130, %f154, %f210;
	fma.rn.f32 	%f227, %f130, %f155, %f211;
	fma.rn.f32 	%f228, %f130, %f156, %f212;
	fma.rn.f32 	%f229, %f130, %f157, %f213;
	fma.rn.f32 	%f230, %f130, %f158, %f214;
	fma.rn.f32 	%f231, %f131, %f159, %f215;
	fma.rn.f32 	%f232, %f131, %f160, %f216;
	fma.rn.f32 	%f233, %f131, %f161, %f217;
	fma.rn.f32 	%f234, %f131, %f162, %f218;
	fma.rn.f32 	%f235, %f131, %f163, %f219;
	fma.rn.f32 	%f236, %f131, %f164, %f220;
	fma.rn.f32 	%f237, %f131, %f165, %f221;
	fma.rn.f32 	%f238, %f131, %f166, %f222;
	fma.rn.f32 	%f239, %f132, %f159, %f223;
	fma.rn.f32 	%f240, %f132, %f160, %f224;
	fma.rn.f32 	%f241, %f132, %f161, %f225;
	fma.rn.f32 	%f242, %f132, %f162, %f226;
	fma.rn.f32 	%f243, %f132, %f163, %f227;
	fma.rn.f32 	%f244, %f132, %f164, %f228;
	fma.rn.f32 	%f245, %f132, %f165, %f229;
	fma.rn.f32 	%f246, %f132, %f166, %f230;
	fma.rn.f32 	%f247, %f132, %f167, %f231;
	fma.rn.f32 	%f248, %f132, %f168, %f232;
	fma.rn.f32 	%f249, %f132, %f169, %f233;
	fma.rn.f32 	%f250, %f132, %f170, %f234;
	fma.rn.f32 	%f251, %f132, %f171, %f235;
	fma.rn.f32 	%f252, %f132, %f172, %f236;
	fma.rn.f32 	%f253, %f132, %f173, %f237;
	fma.rn.f32 	%f254, %f132, %f174, %f238;
	fma.rn.f32 	%f255, %f133, %f167, %f239;
	fma.rn.f32 	%f256, %f133, %f168, %f240;
	fma.rn.f32 	%f257, %f133, %f169, %f241;
	fma.rn.f32 	%f258, %f133, %f170, %f242;
	fma.rn.f32 	%f259, %f133, %f171, %f243;
	fma.rn.f32 	%f260, %f133, %f172, %f244;
	fma.rn.f32 	%f261, %f133, %f173, %f245;
	fma.rn.f32 	%f262, %f133, %f174, %f246;
	fma.rn.f32 	%f328, %f133, %f175, %f247;
	fma.rn.f32 	%f326, %f133, %f176, %f248;
	fma.rn.f32 	%f324, %f133, %f177, %f249;
	fma.rn.f32 	%f322, %f133, %f178, %f250;
	fma.rn.f32 	%f320, %f133, %f179, %f251;
	fma.rn.f32 	%f318, %f133, %f180, %f252;
	fma.rn.f32 	%f316, %f133, %f181, %f253;
	fma.rn.f32 	%f314, %f133, %f182, %f254;
	fma.rn.f32 	%f327, %f134, %f175, %f255;
	fma.rn.f32 	%f325, %f134, %f176, %f256;
	fma.rn.f32 	%f323, %f134, %f177, %f257;
	fma.rn.f32 	%f321, %f134, %f178, %f258;
	fma.rn.f32 	%f319, %f134, %f179, %f259;
	fma.rn.f32 	%f317, %f134, %f180, %f260;
	fma.rn.f32 	%f315, %f134, %f181, %f261;
	fma.rn.f32 	%f313, %f134, %f182, %f262;
	add.s32 	%r461, %r461, 960;
	add.s32 	%r460, %r460, 24;
	setp.ne.s32 	%p218, %r461, 8160;
	@%p218 bra 	$L__BB0_67;
	add.s32 	%r459, %r459, 1;
	setp.ne.s32 	%p219, %r459, 3;
	@%p219 bra 	$L__BB0_2;
	add.s32 	%r458, %r458, 1;
	setp.ne.s32 	%p220, %r458, 6;
	@%p220 bra 	$L__BB0_1;
	ld.param.u64 	%rd61, [default_function_kernel0_param_2];
	cvta.to.global.u64 	%rd56, %rd61;
	mov.u32 	%r447, %ctaid.z;
	mov.u32 	%r448, %tid.z;
	mul.lo.s32 	%r449, %r448, 784;
	mad.lo.s32 	%r450, %r447, 12544, %r449;
	mov.u32 	%r451, %ctaid.y;
	mad.lo.s32 	%r452, %r451, 112, %r450;
	mov.u32 	%r453, %tid.y;
	mad.lo.s32 	%r454, %r453, 28, %r452;
	mov.u32 	%r455, %tid.x;
	shl.b32 	%r456, %r455, 1;
	add.s32 	%r457, %r454, %r456;
	mul.wide.u32 	%rd57, %r457, 4;
	add.s64 	%rd58, %rd56, %rd57;
	st.global.f32 	[%rd58], %f328;
	st.global.f32 	[%rd58+6272], %f326;
	st.global.f32 	[%rd58+12544], %f324;
	st.global.f32 	[%rd58+18816], %f322;
	st.global.f32 	[%rd58+25088], %f320;
	st.global.f32 	[%rd58+31360], %f318;
	st.global.f32 	[%rd58+37632], %f316;
	st.global.f32 	[%rd58+43904], %f314;
	st.global.f32 	[%rd58+4], %f327;
	st.global.f32 	[%rd58+6276], %f325;
	st.global.f32 	[%rd58+12548], %f323;
	st.global.f32 	[%rd58+18820], %f321;
	st.global.f32 	[%rd58+25092], %f319;
	st.global.f32 	[%rd58+31364], %f317;
	st.global.f32 	[%rd58+37636], %f315;
	st.global.f32 	[%rd58+43908], %f313;
	ret;

}


// ===== COMPILED SASS (sm_100) =====

	.target	sm_100

	.elftype	@"ET_EXEC"


//--------------------- .note.nv.tkinfo           --------------------------
	.section	.note.nv.tkinfo,"",@"SHT_NOTE"
	.sectionflags	@"SHF_NOTE_NV_TKINFO"
	.tkinfo
        /*0018*/ 	.word	0x00000002
        /*0030*/ 	.string	""
        /*0030*/ 	.string	"ptxas"
        /*0030*/ 	.string	"Cuda compilation tools, release 13.0, V13.0.88"
        /*0030*/ 	.string	"Build cuda_13.0.r13.0/compiler.36424714_0"
        /*0030*/ 	.string	"-arch sm_100 -m 64 "



//--------------------- .note.nv.cuinfo           --------------------------
	.section	.note.nv.cuinfo,"",@"SHT_NOTE"
	.sectionflags	@"SHF_NOTE_NV_CUINFO"
        /*0018*/ 	.short	0x0002
        /*001a*/ 	.short	0x0064
        /*001c*/ 	.short	0x0082
	.zero		2


//--------------------- .nv.info                  --------------------------
	.section	.nv.info,"",@"SHT_CUDA_INFO"
	.align	4


	//----- nvinfo : EIATTR_REGCOUNT
	.align		4
        /*0000*/ 	.byte	0x04, 0x2f
        /*0002*/ 	.short	(.L_1 - .L_0)
	.align		4
.L_0:
        /*0004*/ 	.word	index@(default_function_kernel0)
        /*0008*/ 	.word	0x00000080


	//----- nvinfo : EIATTR_FRAME_SIZE
	.align		4
.L_1:
        /*000c*/ 	.byte	0x04, 0x11
        /*000e*/ 	.short	(.L_3 - .L_2)
	.align		4
.L_2:
        /*0010*/ 	.word	index@(default_function_kernel0)
        /*0014*/ 	.word	0x00000000


	//----- nvinfo : EIATTR_MIN_STACK_SIZE
	.align		4
.L_3:
        /*0018*/ 	.byte	0x04, 0x12
        /*001a*/ 	.short	(.L_5 - .L_4)
	.align		4
.L_4:
        /*001c*/ 	.word	index@(default_function_kernel0)
        /*0020*/ 	.word	0x00000000
.L_5:


//--------------------- .nv.compat                --------------------------
	.section	.nv.compat,"",@"SHT_CUDA_COMPAT_INFO"
	.align	4
        /*0000*/ 	.byte	0x02, 0x09, 0x00, 0x00, 0x02, 0x02, 0x01, 0x00, 0x02, 0x05, 0x05, 0x00, 0x03, 0x07, 0x01, 0x01
        /*0010*/ 	.byte	0x02, 0x03, 0x00, 0x00, 0x02, 0x06, 0x01, 0x00, 0x04, 0x0b, 0x08, 0x00, 0x09, 0x00, 0x00, 0x00
        /*0020*/ 	.byte	0x00, 0x00, 0x00, 0x00


//--------------------- .nv.info.default_function_kernel0 --------------------------
	.section	.nv.info.default_function_kernel0,"",@"SHT_CUDA_INFO"
	.sectionflags	@""
	.align	4


	//----- nvinfo : EIATTR_CUDA_API_VERSION
	.align		4
        /*0000*/ 	.byte	0x04, 0x37
        /*0002*/ 	.short	(.L_7 - .L_6)
.L_6:
        /*0004*/ 	.word	0x00000082


	//----- nvinfo : EIATTR_KPARAM_INFO
	.align		4
.L_7:
        /*0008*/ 	.byte	0x04, 0x17
        /*000a*/ 	.short	(.L_9 - .L_8)
.L_8:
        /*000c*/ 	.word	0x00000000
        /*0010*/ 	.short	0x0002
        /*0012*/ 	.short	0x0010
        /*0014*/ 	.byte	0x00, 0xf5, 0x21, 0x00


	//----- nvinfo : EIATTR_KPARAM_INFO
	.align		4
.L_9:
        /*0018*/ 	.byte	0x04, 0x17
        /*001a*/ 	.short	(.L_11 - .L_10)
.L_10:
        /*001c*/ 	.word	0x00000000
        /*0020*/ 	.short	0x0001
        /*0022*/ 	.short	0x0008
        /*0024*/ 	.byte	0x00, 0xf5, 0x21, 0x00


	//----- nvinfo : EIATTR_KPARAM_INFO
	.align		4
.L_11:
        /*0028*/ 	.byte	0x04, 0x17
        /*002a*/ 	.short	(.L_13 - .L_12)
.L_12:
        /*002c*/ 	.word	0x00000000
        /*0030*/ 	.short	0x0000
        /*0032*/ 	.short	0x0000
        /*0034*/ 	.byte	0x00, 0xf5, 0x21, 0x00


	//----- nvinfo : EIATTR_SPARSE_MMA_MASK
	.align		4
.L_13:
        /*0038*/ 	.byte	0x03, 0x50
        /*003a*/ 	.short	0x0000


	//----- nvinfo : EIATTR_MAXREG_COUNT
	.align		4
        /*003c*/ 	.byte	0x03, 0x1b
        /*003e*/ 	.short	0x00ff


	//----- nvinfo : EIATTR_NUM_BARRIERS
	.align		4
        /*0040*/ 	.byte	0x02, 0x4c
        /*0042*/ 	.byte	0x01
	.zero		1


	//----- nvinfo : EIATTR_MERCURY_ISA_VERSION
	.align		4
        /*0044*/ 	.byte	0x03, 0x5f
        /*0046*/ 	.short	0x0101


	//----- nvinfo : EIATTR_VRC_CTA_INIT_COUNT
	.align		4
        /*0048*/ 	.byte	0x02, 0x4a
	.zero		1
	.zero		1


	//----- nvinfo : EIATTR_EXIT_INSTR_OFFSETS
	.align		4
        /*004c*/ 	.byte	0x04, 0x1c
        /*004e*/ 	.short	(.L_15 - .L_14)


	//   ....[0]....
.L_14:
        /*0050*/ 	.word	0x00005290


	//----- nvinfo : EIATTR_CRS_STACK_SIZE
	.align		4
.L_15:
        /*0054*/ 	.byte	0x04, 0x1e
        /*0056*/ 	.short	(.L_17 - .L_16)
.L_16:
        /*0058*/ 	.word	0x00000000


	//----- nvinfo : EIATTR_CBANK_PARAM_SIZE
	.align		4
.L_17:
        /*005c*/ 	.byte	0x03, 0x19
        /*005e*/ 	.short	0x0018


	//----- nvinfo : EIATTR_PARAM_CBANK
	.align		4
        /*0060*/ 	.byte	0x04, 0x0a
        /*0062*/ 	.short	(.L_19 - .L_18)
	.align		4
.L_18:
        /*0064*/ 	.word	index@(.nv.constant0.default_function_kernel0)
        /*0068*/ 	.short	0x0380
        /*006a*/ 	.short	0x0018


	//----- nvinfo : EIATTR_SW_WAR
	.align		4
.L_19:
        /*006c*/ 	.byte	0x04, 0x36
        /*006e*/ 	.short	(.L_21 - .L_20)
.L_20:
        /*0070*/ 	.word	0x00000008
.L_21:


//--------------------- .nv.callgraph             --------------------------
	.section	.nv.callgraph,"",@"SHT_CUDA_CALLGRAPH"
	.align	4
	.sectionentsize	8
	.align		4
        /*0000*/ 	.word	0x00000000
	.align		4
        /*0004*/ 	.word	0xffffffff
	.align		4
        /*0008*/ 	.word	0x00000000
	.align		4
        /*000c*/ 	.word	0xfffffffe
	.align		4
        /*0010*/ 	.word	0x00000000
	.align		4
        /*0014*/ 	.word	0xfffffffd
	.align		4
        /*0018*/ 	.word	0x00000000
	.align		4
        /*001c*/ 	.word	0xfffffffc


//--------------------- .text.default_function_kernel0 --------------------------
	.section	.text.default_function_kernel0,"ax",@progbits
	.align	128
        .global         default_function_kernel0
        .type           default_function_kernel0,@function
        .size           default_function_kernel0,(.L_x_52 - default_function_kernel0)
        .other          default_function_kernel0,@"STO_CUDA_ENTRY STV_DEFAULT"
default_function_kernel0:
.text.default_function_kernel0:
[----:B------:R-:W0:Y:S01]  /*0000*/  LDC R1, c[0x0][0x37c] ;  /* 0x0000df00ff017b82 */ /* 0x000e220000000800 */
[----:B------:R-:W1:Y:S01]  /*0010*/  S2R R0, SR_TID.X ;  /* 0x0000000000007919 */ /* 0x000e620000002100 */
[----:B------:R-:W-:Y:S01]  /*0020*/  UMOV UR4, 0x3340 ;  /* 0x0000334000047882 */ /* 0x000fe20000000000 */
[----:B0-----:R-:W-:Y:S01]  /*0030*/  PRMT R37, R1, 0x3340, R1 ;  /* 0x0000334001257816 */ /* 0x001fe20000000001 */
[----:B------:R-:W-:Y:S01]  /*0040*/  HFMA2 R32, -RZ, RZ, 0, 5.14984130859375e-05 ;  /* 0x00000360ff207431 */ /* 0x000fe200000001ff */
[----:B------:R-:W0:Y:S01]  /*0050*/  S2R R4, SR_TID.Z ;  /* 0x0000000000047919 */ /* 0x000e220000002300 */
[----:B------:R-:W-:Y:S01]  /*0060*/  IMAD.MOV.U32 R80, RZ, RZ, RZ ;  /* 0x000000ffff507224 */ /* 0x000fe200078e00ff */
[----:B------:R-:W-:Y:S01]  /*0070*/  CS2R R122, SRZ ;  /* 0x00000000007a7805 */ /* 0x000fe2000001ff00 */
[----:B------:R-:W-:Y:S01]  /*0080*/  IMAD.MOV.U32 R78, RZ, RZ, RZ ;  /* 0x000000ffff4e7224 */ /* 0x000fe200078e00ff */
[----:B------:R-:W0:Y:S01]  /*0090*/  S2R R47, SR_TID.Y ;  /* 0x00000000002f7919 */ /* 0x000e220000002200 */
[----:B------:R-:W-:Y:S01]  /*00a0*/  IMAD.MOV.U32 R76, RZ, RZ, RZ ;  /* 0x000000ffff4c7224 */ /* 0x000fe200078e00ff */
[----:B------:R-:W-:-:S02]  /*00b0*/  CS2R R116, SRZ ;  /* 0x0000000000747805 */ /* 0x000fc4000001ff00 */
[----:B------:R-:W-:Y:S02]  /*00c0*/  CS2R R120, SRZ ;  /* 0x0000000000787805 */ /* 0x000fe4000001ff00 */
[----:B------:R-:W-:Y:S01]  /*00d0*/  MOV R70, RZ ;  /* 0x000000ff00467202 */ /* 0x000fe20000000f00 */
[----:B------:R-:W-:Y:S01]  /*00e0*/  IMAD.MOV.U32 R68, RZ, RZ, RZ ;  /* 0x000000ffff447224 */ /* 0x000fe200078e00ff */
[----:B------:R-:W-:Y:S01]  /*00f0*/  CS2R R118, SRZ ;  /* 0x0000000000767805 */ /* 0x000fe2000001ff00 */
[----:B------:R-:W-:Y:S01]  /*0100*/  IMAD.MOV.U32 R124, RZ, RZ, RZ ;  /* 0x000000ffff7c7224 */ /* 0x000fe200078e00ff */
[----:B------:R-:W2:Y:S01]  /*0110*/  LDCU.64 UR6, c[0x0][0x358] ;  /* 0x00006b00ff0677ac */ /* 0x000ea20008000a00 */
[C---:B-1----:R-:W-:Y:S01]  /*0120*/  IMAD R50, R0.reuse, 0x7, RZ ;  /* 0x0000000700327824 */ /* 0x042fe200078e02ff */
[C---:B------:R-:W-:Y:S01]  /*0130*/  ISETP.GT.U32.AND P4, PT, R0.reuse, 0xc, PT ;  /* 0x0000000c0000780c */ /* 0x040fe20003f84070 */
[----:B------:R-:W-:Y:S02]  /*0140*/  IMAD R2, R0, 0x12, RZ ;  /* 0x0000001200027824 */ /* 0x000fe400078e02ff */
[C---:B------:R-:W-:Y:S01]  /*0150*/  VIADD R34, R50.reuse, 0x5 ;  /* 0x0000000532227836 */ /* 0x040fe20000000000 */
[----:B------:R-:W-:Y:S01]  /*0160*/  LOP3.LUT R0, R50, 0xffff, RZ, 0xc0, !PT ;  /* 0x0000ffff32007812 */ /* 0x000fe200078ec0ff */
[C---:B------:R-:W-:Y:S01]  /*0170*/  VIADD R9, R2.reuse, 0x6 ;  /* 0x0000000602097836 */ /* 0x040fe20000000000 */
[----:B------:R-:W-:Y:S01]  /*0180*/  IADD3 R12, PT, PT, R2, 0x8, RZ ;  /* 0x00000008020c7810 */ /* 0x000fe20007ffe0ff */
[----:B0-----:R-:W-:Y:S01]  /*0190*/  IMAD R3, R4, 0x4, R47 ;  /* 0x0000000404037824 */ /* 0x001fe200078e022f */
[----:B------:R-:W-:Y:S01]  /*01a0*/  LOP3.LUT R11, R34, 0xffff, RZ, 0xc0, !PT ;  /* 0x0000ffff220b7812 */ /* 0x000fe200078ec0ff */
[----:B------:R-:W-:Y:S01]  /*01b0*/  IMAD R51, R0, 0x5556, RZ ;  /* 0x0000555600337824 */ /* 0x000fe200078e02ff */
[----:B------:R-:W-:Y:S01]  /*01c0*/  IADD3 R49, PT, PT, R50, 0x2, RZ ;  /* 0x0000000232317810 */ /* 0x000fe20007ffe0ff */
[C---:B------:R-:W-:Y:S01]  /*01d0*/  IMAD.SHL.U32 R10, R3.reuse, 0x20, RZ ;  /* 0x00000020030a7824 */ /* 0x040fe200078e00ff */
[----:B------:R-:W-:Y:S01]  /*01e0*/  SHF.L.U32 R6, R3, 0x1, RZ ;  /* 0x0000000103067819 */ /* 0x000fe200000006ff */
[C---:B------:R-:W-:Y:S01]  /*01f0*/  IMAD R5, R11.reuse, 0x5556, RZ ;  /* 0x000055560b057824 */ /* 0x040fe200078e02ff */
[----:B------:R-:W-:Y:S01]  /*0200*/  SHF.R.U32.HI R51, RZ, 0x10, R51 ;  /* 0x00000010ff337819 */ /* 0x000fe20000011633 */
[----:B------:R-:W-:Y:S01]  /*0210*/  IMAD R35, R11, 0x2aab, RZ ;  /* 0x00002aab0b237824 */ /* 0x000fe200078e02ff */
[----:B------:R-:W-:Y:S01]  /*0220*/  LOP3.LUT R11, R12, 0xffff, RZ, 0xc0, !PT ;  /* 0x0000ffff0c0b7812 */ /* 0x000fe200078ec0ff */
[----:B------:R-:W-:Y:S01]  /*0230*/  VIADD R100, R2, 0x7 ;  /* 0x0000000702647836 */ /* 0x000fe20000000000 */
[----:B------:R-:W-:Y:S01]  /*0240*/  LEA.HI R5, R5, R10, RZ, 0x10 ;  /* 0x0000000a05057211 */ /* 0x000fe200078f80ff */
[----:B------:R-:W-:Y:S01]  /*0250*/  IMAD.SHL.U32 R8, R3, 0x8, RZ ;  /* 0x0000000803087824 */ /* 0x000fe200078e00ff */
[----:B------:R-:W-:Y:S01]  /*0260*/  SHF.R.U32.HI R35, RZ, 0x13, R35 ;  /* 0x00000013ff237819 */ /* 0x000fe20000011623 */
[----:B------:R-:W-:Y:S01]  /*0270*/  IMAD R11, R11, 0x8889, RZ ;  /* 0x000088890b0b7824 */ /* 0x000fe200078e02ff */
[----:B------:R-:W-:Y:S01]  /*0280*/  ISETP.GT.U32.AND P2, PT, R5, 0xff, PT ;  /* 0x000000ff0500780c */ /* 0x000fe20003f44070 */
[----:B------:R-:W-:Y:S01]  /*0290*/  IMAD.IADD R10, R51, 0x1, R10 ;  /* 0x00000001330a7824 */ /* 0x000fe200078e020a */
[----:B------:R-:W-:Y:S01]  /*02a0*/  LOP3.LUT R5, R9, 0xffff, RZ, 0xc0, !PT ;  /* 0x0000ffff09057812 */ /* 0x000fe200078ec0ff */
[----:B------:R-:W-:Y:S01]  /*02b0*/  IMAD.IADD R15, R6, 0x1, R35 ;  /* 0x00000001060f7824 */ /* 0x000fe200078e0223 */
[----:B------:R-:W-:Y:S01]  /*02c0*/  LOP3.LUT R7, R100, 0xffff, RZ, 0xc0, !PT ;  /* 0x0000ffff64077812 */ /* 0x000fe200078ec0ff */
[----:B------:R-:W-:Y:S01]  /*02d0*/  VIADD R33, R50, 0x6 ;  /* 0x0000000632217836 */ /* 0x000fe20000000000 */
[--C-:B------:R-:W-:Y:S01]  /*02e0*/  SHF.R.U32.HI R13, RZ, 0x14, R11.reuse ;  /* 0x00000014ff0d7819 */ /* 0x100fe2000001160b */
[----:B------:R-:W-:Y:S01]  /*02f0*/  IMAD R87, R5, 0x8889, RZ ;  /* 0x0000888905577824 */ /* 0x000fe200078e02ff */
[----:B------:R-:W-:Y:S01]  /*0300*/  ISETP.GT.U32.AND P0, PT, R10, 0xfd, PT ;  /* 0x000000fd0a00780c */ /* 0x000fe20003f04070 */
[----:B------:R-:W-:Y:S01]  /*0310*/  IMAD R7, R7, 0x8889, RZ ;  /* 0x0000888907077824 */ /* 0x000fe200078e02ff */
[----:B------:R-:W-:Y:S01]  /*0320*/  SHF.R.U32.HI R85, RZ, 0x16, R11 ;  /* 0x00000016ff557819 */ /* 0x000fe2000001160b */
[C---:B------:R-:W-:Y:S01]  /*0330*/  VIADD R99, R2.reuse, 0x9 ;  /* 0x0000000902637836 */ /* 0x040fe20000000000 */
[--C-:B------:R-:W-:Y:S01]  /*0340*/  SHF.R.U32.HI R5, RZ, 0x14, R87.reuse ;  /* 0x00000014ff057819 */ /* 0x100fe20000011657 */
[C---:B------:R-:W-:Y:S01]  /*0350*/  VIADD R98, R2.reuse, 0xb ;  /* 0x0000000b02627836 */ /* 0x040fe20000000000 */
[----:B------:R-:W-:Y:S01]  /*0360*/  SHF.R.U32.HI R87, RZ, 0x16, R87 ;  /* 0x00000016ff577819 */ /* 0x000fe20000011657 */
[----:B------:R-:W-:Y:S01]  /*0370*/  VIADD R97, R2, 0xd ;  /* 0x0000000d02617836 */ /* 0x000fe20000000000 */
[----:B------:R-:W-:Y:S01]  /*0380*/  SHF.R.U32.HI R10, RZ, 0x14, R7 ;  /* 0x00000014ff0a7819 */ /* 0x000fe20000011607 */
[----:B------:R-:W-:Y:S01]  /*0390*/  IMAD.IADD R14, R8, 0x1, R5 ;  /* 0x00000001080e7824 */ /* 0x000fe200078e0205 */
[----:B------:R-:W-:Y:S01]  /*03a0*/  ISETP.GT.U32.OR P2, PT, R15, 0xf, P2 ;  /* 0x0000000f0f00780c */ /* 0x000fe20001744470 */
[----:B------:R-:W-:Y:S01]  /*03b0*/  VIADD R96, R2, 0xf ;  /* 0x0000000f02607836 */ /* 0x000fe20000000000 */
[----:B------:R-:W-:Y:S01]  /*03c0*/  SHF.R.U32.HI R86, RZ, 0x16, R7 ;  /* 0x00000016ff567819 */ /* 0x000fe20000011607 */
[----:B------:R-:W-:Y:S01]  /*03d0*/  IMAD R7, R47, 0xf0, R2 ;  /* 0x000000f02f077824 */ /* 0x000fe200078e0202 */
[----:B------:R-:W-:Y:S01]  /*03e0*/  ISETP.GT.U32.AND P6, PT, R14, 0x3f, PT ;  /* 0x0000003f0e00780c */ /* 0x000fe20003fc4070 */
[C---:B------:R-:W-:Y:S01]  /*03f0*/  IMAD.IADD R14, R8.reuse, 0x1, R13 ;  /* 0x00000001080e7824 */ /* 0x040fe200078e020d */
[----:B------:R-:W-:Y:S01]  /*0400*/  IADD3 R15, PT, PT, R8, R10, RZ ;  /* 0x0000000a080f7210 */ /* 0x000fe20007ffe0ff */
[----:B------:R-:W-:Y:S01]  /*0410*/  IMAD R26, R4, 0x3c0, R7 ;  /* 0x000003c0041a7824 */ /* 0x000fe200078e0207 */
[----:B------:R-:W-:Y:S01]  /*0420*/  IADD3 R11, PT, PT, R6, R85, RZ ;  /* 0x00000055060b7210 */ /* 0x000fe20007ffe0ff */
[----:B------:R-:W-:Y:S01]  /*0430*/  VIADD R95, R2, 0x11 ;  /* 0x00000011025f7836 */ /* 0x000fe20000000000 */
[----:B------:R-:W-:Y:S01]  /*0440*/  ISETP.GT.U32.AND P1, PT, R14, 0x3f, PT ;  /* 0x0000003f0e00780c */ /* 0x000fe20003f24070 */
[C---:B------:R-:W-:Y:S01]  /*0450*/  IMAD.IADD R14, R6.reuse, 0x1, R87 ;  /* 0x00000001060e7824 */ /* 0x040fe200078e0257 */
[----:B------:R-:W-:Y:S01]  /*0460*/  ISETP.GT.U32.AND P3, PT, R15, 0x3f, PT ;  /* 0x0000003f0f00780c */ /* 0x000fe20003f64070 */
[----:B------:R-:W-:Y:S01]  /*0470*/  IMAD.IADD R15, R6, 0x1, R86 ;  /* 0x00000001060f7824 */ /* 0x000fe200078e0256 */
[----:B------:R-:W-:Y:S01]  /*0480*/  ISETP.GT.U32.OR P1, PT, R11, 0xf, P1 ;  /* 0x0000000f0b00780c */ /* 0x000fe20000f24470 */
[----:B------:R-:W-:Y:S01]  /*0490*/  VIADD R48, R50, 0x1 ;  /* 0x0000000132307836 */ /* 0x000fe20000000000 */
[----:B------:R-:W-:Y:S01]  /*04a0*/  ISETP.GT.U32.OR P6, PT, R14, 0xf, P6 ;  /* 0x0000000f0e00780c */ /* 0x000fe200037c4470 */
[----:B------:R-:W-:Y:S01]  /*04b0*/  IMAD R52, R0, 0xaab, RZ ;  /* 0x00000aab00347824 */ /* 0x000fe200078e02ff */
[----:B------:R-:W-:Y:S01]  /*04c0*/  LOP3.LUT R11, R33, 0xffff, RZ, 0xc0, !PT ;  /* 0x0000ffff210b7812 */ /* 0x000fe200078ec0ff */
[----:B------:R-:W-:Y:S01]  /*04d0*/  VIADD R31, R50, 0x4 ;  /* 0x00000004321f7836 */ /* 0x000fe20000000000 */
[----:B------:R-:W-:Y:S01]  /*04e0*/  ISETP.GT.U32.OR P5, PT, R7, 0x3b9, P4 ;  /* 0x000003b90700780c */ /* 0x000fe200027a4470 */
[----:B------:R-:W-:Y:S01]  /*04f0*/  VIADD R103, R2, 0x1 ;  /* 0x0000000102677836 */ /* 0x000fe20000000000 */
[----:B------:R-:W-:Y:S01]  /*0500*/  ISETP.GT.U32.OR P6, PT, R26, 0x779, P6 ;  /* 0x000007791a00780c */ /* 0x000fe200037c4470 */
[----:B------:R-:W-:Y:S01]  /*0510*/  IMAD R29, R11, 0x2aab, RZ ;  /* 0x00002aab0b1d7824 */ /* 0x000fe200078e02ff */
[----:B------:R-:W-:Y:S01]  /*0520*/  ISETP.GT.U32.OR P3, PT, R15, 0xf, P3 ;  /* 0x0000000f0f00780c */ /* 0x000fe20001f64470 */
[----:B------:R-:W-:Y:S01]  /*0530*/  IMAD R15, R47, 0x60, R50 ;  /* 0x000000602f0f7824 */ /* 0x000fe200078e0232 */
[----:B------:R-:W-:Y:S01]  /*0540*/  PLOP3.LUT P6, PT, P6, P5, PT, 0xf8, 0x8f ;  /* 0x00000000008f781c */ /* 0x000fe200037cbf70 */
[----:B------:R-:W-:Y:S01]  /*0550*/  VIADD R102, R2, 0x3 ;  /* 0x0000000302667836 */ /* 0x000fe20000000000 */
[----:B------:R-:W-:Y:S01]  /*0560*/  ISETP.GT.U32.OR P5, PT, R7, 0x3b8, P4 ;  /* 0x000003b80700780c */ /* 0x000fe200027a4470 */
[----:B------:R-:W-:Y:S01]  /*0570*/  IMAD R14, R4, 0x180, R15 ;  /* 0x00000180040e7824 */ /* 0x000fe200078e020f */
[----:B------:R-:W-:-:S02]  /*0580*/  ISETP.GT.U32.OR P3, PT, R26, 0x778, P3 ;  /* 0x000007781a00780c */ /* 0x000fc40001f64470 */
[----:B------:R-:W-:Y:S02]  /*0590*/  LOP3.LUT R11, R99, 0xffff, RZ, 0xc0, !PT ;  /* 0x0000ffff630b7812 */ /* 0x000fe400078ec0ff */
[----:B------:R-:W-:Y:S02]  /*05a0*/  SHF.R.U32.HI R29, RZ, 0x13, R29 ;  /* 0x00000013ff1d7819 */ /* 0x000fe4000001161d */
[----:B------:R-:W-:Y:S01]  /*05b0*/  PLOP3.LUT P5, PT, P3, P5, PT, 0xf8, 0x8f ;  /* 0x00000000008f781c */ /* 0x000fe20001fabf70 */
[----:B------:R-:W-:Y:S01]  /*05c0*/  IMAD R84, R11, 0x8889, RZ ;  /* 0x000088890b547824 */ /* 0x000fe200078e02ff */
[----:B------:R-:W-:Y:S01]  /*05d0*/  ISETP.GT.U32.OR P3, PT, R7, 0x3b7, P4 ;  /* 0x000003b70700780c */ /* 0x000fe20002764470 */
[----:B------:R-:W-:Y:S01]  /*05e0*/  IMAD.IADD R11, R6, 0x1, R29 ;  /* 0x00000001060b7824 */ /* 0x000fe200078e021d */
[----:B------:R-:W-:Y:S02]  /*05f0*/  ISETP.GT.U32.OR P1, PT, R26, 0x777, P1 ;  /* 0x000007771a00780c */ /* 0x000fe40000f24470 */
[----:B------:R-:W-:-:S02]  /*0600*/  ISETP.GT.U32.OR P2, PT, R14, 0x2fa, P2 ;  /* 0x000002fa0e00780c */ /* 0x000fc40001744470 */
[----:B------:R-:W-:Y:S02]  /*0610*/  PLOP3.LUT P3, PT, P1, P3, PT, 0xf8, 0x8f ;  /* 0x00000000008f781c */ /* 0x000fe40000f67f70 */
[----:B------:R-:W-:Y:S02]  /*0620*/  ISETP.GT.U32.OR P1, PT, R15, 0x17a, P4 ;  /* 0x0000017a0f00780c */ /* 0x000fe40002724470 */
[----:B------:R-:W-:Y:S02]  /*0630*/  ISETP.GT.U32.OR P0, PT, R11, 0xf, P0 ;  /* 0x0000000f0b00780c */ /* 0x000fe40000704470 */
[----:B------:R-:W-:Y:S02]  /*0640*/  SHF.R.U32.HI R11, RZ, 0x14, R84 ;  /* 0x00000014ff0b7819 */ /* 0x000fe40000011654 */
[----:B------:R-:W-:Y:S02]  /*0650*/  PLOP3.LUT P1, PT, P2, P1, PT, 0xf8, 0x8f ;  /* 0x00000000008f781c */ /* 0x000fe40001723f70 */
[----:B------:R-:W-:Y:S01]  /*0660*/  ISETP.GT.U32.OR P2, PT, R15, 0x179, P4 ;  /* 0x000001790f00780c */ /* 0x000fe20002744470 */
[----:B------:R-:W-:Y:S01]  /*0670*/  VIADD R15, R2, 0xa ;  /* 0x0000000a020f7836 */ /* 0x000fe20000000000 */
[----:B------:R-:W-:-:S02]  /*0680*/  ISETP.GT.U32.OR P0, PT, R14, 0x2f9, P0 ;  /* 0x000002f90e00780c */ /* 0x000fc40000704470 */
[----:B------:R-:W-:Y:S02]  /*0690*/  IADD3 R14, PT, PT, R8, R11, RZ ;  /* 0x0000000b080e7210 */ /* 0x000fe40007ffe0ff */
[----:B------:R-:W-:Y:S02]  /*06a0*/  SHF.R.U32.HI R84, RZ, 0x16, R84 ;  /* 0x00000016ff547819 */ /* 0x000fe40000011654 */
[----:B------:R-:W-:Y:S02]  /*06b0*/  PLOP3.LUT P0, PT, P0, P2, PT, 0xf8, 0x8f ;  /* 0x00000000008f781c */ /* 0x000fe40000705f70 */
[----:B------:R-:W-:Y:S01]  /*06c0*/  ISETP.GT.U32.AND P2, PT, R14, 0x3f, PT ;  /* 0x0000003f0e00780c */ /* 0x000fe20003f44070 */
[----:B------:R-:W-:Y:S01]  /*06d0*/  IMAD.IADD R14, R6, 0x1, R84 ;  /* 0x00000001060e7824 */ /* 0x000fe200078e0254 */
[----:B------:R-:W-:Y:S02]  /*06e0*/  P2R R113, PR, RZ, 0x8 ;  /* 0x00000008ff717803 */ /* 0x000fe40000000000 */
[----:B------:R-:W-:-:S02]  /*06f0*/  ISETP.GT.U32.OR P3, PT, R7, 0x3b6, P4 ;  /* 0x000003b60700780c */ /* 0x000fc40002764470 */
[----:B------:R-:W-:Y:S02]  /*0700*/  ISETP.GT.U32.OR P2, PT, R14, 0xf, P2 ;  /* 0x0000000f0e00780c */ /* 0x000fe40001744470 */
[----:B------:R-:W-:Y:S02]  /*0710*/  LOP3.LUT R14, R15, 0xffff, RZ, 0xc0, !PT ;  /* 0x0000ffff0f0e7812 */ /* 0x000fe400078ec0ff */
[----:B------:R-:W-:Y:S02]  /*0720*/  ISETP.GT.U32.OR P2, PT, R26, 0x776, P2 ;  /* 0x000007761a00780c */ /* 0x000fe40001744470 */
[----:B------:R-:W-:Y:S01]  /*0730*/  SHF.R.U32.HI R52, RZ, 0x11, R52 ;  /* 0x00000011ff347819 */ /* 0x000fe20000011634 */
[----:B------:R-:W-:Y:S01]  /*0740*/  IMAD R14, R14, 0x8889, RZ ;  /* 0x000088890e0e7824 */ /* 0x000fe200078e02ff */
[----:B------:R-:W-:Y:S02]  /*0750*/  PLOP3.LUT P2, PT, P2, P3, PT, 0xf8, 0x8f ;  /* 0x00000000008f781c */ /* 0x000fe40001747f70 */
[----:B------:R-:W-:-:S02]  /*0760*/  ISETP.GT.U32.OR P3, PT, R7, 0x3b5, P4 ;  /* 0x000003b50700780c */ /* 0x000fc40002764470 */
[--C-:B------:R-:W-:Y:S02]  /*0770*/  SHF.R.U32.HI R17, RZ, 0x14, R14.reuse ;  /* 0x00000014ff117819 */ /* 0x100fe4000001160e */
[----:B------:R-:W-:Y:S02]  /*0780*/  SHF.R.U32.HI R83, RZ, 0x16, R14 ;  /* 0x00000016ff537819 */ /* 0x000fe4000001160e */
[----:B------:R-:W-:Y:S01]  /*0790*/  P2R R112, PR, RZ, 0x4 ;  /* 0x00000004ff707803 */ /* 0x000fe20000000000 */
[----:B------:R-:W-:Y:S01]  /*07a0*/  IMAD.IADD R16, R8, 0x1, R17 ;  /* 0x0000000108107824 */ /* 0x000fe200078e0211 */
[----:B------:R-:W-:Y:S02]  /*07b0*/  IADD3 R14, PT, PT, R6, R83, RZ ;  /* 0x00000053060e7210 */ /* 0x000fe40007ffe0ff */
[----:B------:R-:W-:Y:S02]  /*07c0*/  IADD3 R101, PT, PT, R2, 0x5, RZ ;  /* 0x0000000502657810 */ /* 0x000fe40007ffe0ff */
[----:B------:R-:W-:-:S02]  /*07d0*/  ISETP.GT.U32.AND P2, PT, R16, 0x3f, PT ;  /* 0x0000003f1000780c */ /* 0x000fc40003f44070 */
[----:B------:R-:W-:Y:S02]  /*07e0*/  LOP3.LUT R56, R101, 0xffff, RZ, 0xc0, !PT ;  /* 0x0000ffff65387812 */ /* 0x000fe400078ec0ff */
[----:B------:R-:W-:Y:S02]  /*07f0*/  ISETP.GT.U32.OR P2, PT, R14, 0xf, P2 ;  /* 0x0000000f0e00780c */ /* 0x000fe40001744470 */
[----:B------:R-:W-:Y:S01]  /*0800*/  LOP3.LUT R14, R98, 0xffff, RZ, 0xc0, !PT ;  /* 0x0000ffff620e7812 */ /* 0x000fe200078ec0ff */
[----:B------:R-:W-:Y:S01]  /*0810*/  IMAD R56, R56, 0x8889, RZ ;  /* 0x0000888938387824 */ /* 0x000fe200078e02ff */
[----:B------:R-:W-:Y:S02]  /*0820*/  ISETP.GT.U32.OR P2, PT, R26, 0x775, P2 ;  /* 0x000007751a00780c */ /* 0x000fe40001744470 */
[----:B------:R-:W-:Y:S01]  /*0830*/  PRMT R13, R13, 0x9910, RZ ;  /* 0x000099100d0d7816 */ /* 0x000fe200000000ff */
[----:B------:R-:W-:Y:S01]  /*0840*/  IMAD R14, R14, 0x8889, RZ ;  /* 0x000088890e0e7824 */ /* 0x000fe200078e02ff */
[----:B------:R-:W-:-:S02]  /*0850*/  PLOP3.LUT P2, PT, P2, P3, PT, 0xf8, 0x8f ;  /* 0x00000000008f781c */ /* 0x000fc40001747f70 */
[----:B------:R-:W-:Y:S01]  /*0860*/  ISETP.GT.U32.OR P3, PT, R7, 0x3b4, P4 ;  /* 0x000003b40700780c */ /* 0x000fe20002764470 */
[----:B------:R-:W-:Y:S01]  /*0870*/  IMAD R13, R13, 0x1e, RZ ;  /* 0x0000001e0d0d7824 */ /* 0x000fe200078e02ff */
[--C-:B------:R-:W-:Y:S02]  /*0880*/  SHF.R.U32.HI R16, RZ, 0x14, R14.reuse ;  /* 0x00000014ff107819 */ /* 0x100fe4000001160e */
[----:B------:R-:W-:Y:S01]  /*0890*/  SHF.R.U32.HI R82, RZ, 0x16, R14 ;  /* 0x00000016ff527819 */ /* 0x000fe2000001160e */
[----:B------:R-:W-:Y:S01]  /*08a0*/  IMAD.MOV R13, RZ, RZ, -R13 ;  /* 0x000000ffff0d7224 */ /* 0x000fe200078e0a0d */
[----:B------:R-:W-:Y:S01]  /*08b0*/  P2R R111, PR, RZ, 0x4 ;  /* 0x00000004ff6f7803 */ /* 0x000fe20000000000 */
[----:B------:R-:W-:Y:S01]  /*08c0*/  IMAD.IADD R18, R8, 0x1, R16 ;  /* 0x0000000108127824 */ /* 0x000fe200078e0210 */
[----:B------:R-:W-:Y:S01]  /*08d0*/  SHF.R.U32.HI R88, RZ, 0x16, R56 ;  /* 0x00000016ff587819 */ /* 0x000fe20000011638 */
[----:B------:R-:W-:Y:S01]  /*08e0*/  IMAD.IADD R14, R6, 0x1, R82 ;  /* 0x00000001060e7824 */ /* 0x000fe200078e0252 */
[----:B------:R-:W-:-:S02]  /*08f0*/  PRMT R13, R13, 0x7710, RZ ;  /* 0x000077100d0d7816 */ /* 0x000fc400000000ff */
[----:B------:R-:W-:Y:S02]  /*0900*/  ISETP.GT.U32.AND P2, PT, R18, 0x3f, PT ;  /* 0x0000003f1200780c */ /* 0x000fe40003f44070 */
[----:B------:R-:W-:Y:S02]  /*0910*/  IADD3 R18, PT, PT, R2, 0xc, RZ ;  /* 0x0000000c02127810 */ /* 0x000fe40007ffe0ff */
[----:B------:R-:W-:Y:S02]  /*0920*/  ISETP.GT.U32.OR P2, PT, R14, 0xf, P2 ;  /* 0x0000000f0e00780c */ /* 0x000fe40001744470 */
[----:B------:R-:W-:Y:S02]  /*0930*/  LOP3.LUT R14, R18, 0xffff, RZ, 0xc0, !PT ;  /* 0x0000ffff120e7812 */ /* 0x000fe400078ec0ff */
[----:B------:R-:W-:Y:S02]  /*0940*/  ISETP.GT.U32.OR P2, PT, R26, 0x774, P2 ;  /* 0x000007741a00780c */ /* 0x000fe40001744470 */
[----:B------:R-:W-:Y:S01]  /*0950*/  PRMT R17, R17, 0x9910, RZ ;  /* 0x0000991011117816 */ /* 0x000fe200000000ff */
[----:B------:R-:W-:Y:S01]  /*0960*/  IMAD R43, R14, 0x8889, RZ ;  /* 0x000088890e2b7824 */ /* 0x000fe200078e02ff */
[----:B------:R-:W-:-:S02]  /*0970*/  PLOP3.LUT P2, PT, P2, P3, PT, 0xf8, 0x8f ;  /* 0x00000000008f781c */ /* 0x000fc40001747f70 */
[----:B------:R-:W-:Y:S02]  /*0980*/  ISETP.GT.U32.OR P3, PT, R7, 0x3b3, P4 ;  /* 0x000003b30700780c */ /* 0x000fe40002764470 */
[--C-:B------:R-:W-:Y:S02]  /*0990*/  SHF.R.U32.HI R14, RZ, 0x14, R43.reuse ;  /* 0x00000014ff0e7819 */ /* 0x100fe4000001162b */
[----:B------:R-:W-:Y:S02]  /*09a0*/  SHF.R.U32.HI R43, RZ, 0x16, R43 ;  /* 0x00000016ff2b7819 */ /* 0x000fe4000001162b */
[----:B------:R-:W-:Y:S01]  /*09b0*/  P2R R110, PR, RZ, 0x4 ;  /* 0x00000004ff6e7803 */ /* 0x000fe20000000000 */
[----:B------:R-:W-:Y:S01]  /*09c0*/  IMAD.IADD R20, R8, 0x1, R14 ;  /* 0x0000000108147824 */ /* 0x000fe200078e020e */
[----:B------:R-:W-:Y:S01]  /*09d0*/  P2R R115, PR, RZ, 0x40 ;  /* 0x00000040ff737803 */ /* 0x000fe20000000000 */
[----:B------:R-:W-:Y:S01]  /*09e0*/  IMAD.IADD R19, R6, 0x1, R43 ;  /* 0x0000000106137824 */ /* 0x000fe200078e022b */
[----:B------:R-:W-:-:S02]  /*09f0*/  P2R R114, PR, RZ, 0x20 ;  /* 0x00000020ff727803 */ /* 0x000fc40000000000 */
[----:B------:R-:W-:-:S04]  /*0a00*/  ISETP.GT.U32.AND P2, PT, R20, 0x3f, PT ;  /* 0x0000003f1400780c */ /* 0x000fc80003f44070 */
[----:B------:R-:W-:Y:S02]  /*0a10*/  ISETP.GT.U32.OR P2, PT, R19, 0xf, P2 ;  /* 0x0000000f1300780c */ /* 0x000fe40001744470 */
[----:B------:R-:W-:Y:S02]  /*0a20*/  LOP3.LUT R19, R97, 0xffff, RZ, 0xc0, !PT ;  /* 0x0000ffff61137812 */ /* 0x000fe400078ec0ff */
[----:B------:R-:W-:-:S03]  /*0a30*/  ISETP.GT.U32.OR P2, PT, R26, 0x773, P2 ;  /* 0x000007731a00780c */ /* 0x000fc60001744470 */
[----:B------:R-:W-:Y:S01]  /*0a40*/  IMAD R42, R19, 0x8889, RZ ;  /* 0x00008889132a7824 */ /* 0x000fe200078e02ff */
[----:B------:R-:W-:Y:S02]  /*0a50*/  PLOP3.LUT P2, PT, P2, P3, PT, 0xf8, 0x8f ;  /* 0x00000000008f781c */ /* 0x000fe40001747f70 */
[----:B------:R-:W-:Y:S02]  /*0a60*/  ISETP.GT.U32.OR P3, PT, R7, 0x3b2, P4 ;  /* 0x000003b20700780c */ /* 0x000fe40002764470 */
[--C-:B------:R-:W-:Y:S02]  /*0a70*/  SHF.R.U32.HI R19, RZ, 0x14, R42.reuse ;  /* 0x00000014ff137819 */ /* 0x100fe4000001162a */
[----:B------:R-:W-:Y:S02]  /*0a80*/  SHF.R.U32.HI R42, RZ, 0x16, R42 ;  /* 0x00000016ff2a7819 */ /* 0x000fe4000001162a */
[----:B------:R-:W-:Y:S02]  /*0a90*/  IADD3 R21, PT, PT, R8, R19, RZ ;  /* 0x0000001308157210 */ /* 0x000fe40007ffe0ff */
[----:B------:R-:W-:Y:S01]  /*0aa0*/  P2R R109, PR, RZ, 0x4 ;  /* 0x00000004ff6d7803 */ /* 0x000fe20000000000 */
[----:B------:R-:W-:Y:S01]  /*0ab0*/  IMAD.IADD R20, R6, 0x1, R42 ;  /* 0x0000000106147824 */ /* 0x000fe200078e022a */
[----:B------:R-:W-:Y:S01]  /*0ac0*/  ISETP.GT.U32.AND P2, PT, R21, 0x3f, PT ;  /* 0x0000003f1500780c */ /* 0x000fe20003f44070 */
[----:B------:R-:W-:-:S03]  /*0ad0*/  VIADD R21, R2, 0xe ;  /* 0x0000000e02157836 */ /* 0x000fc60000000000 */
        /* <DEDUP_REMOVED lines=8> */
[----:B------:R-:W-:Y:S01]  /*0b60*/  P2R R108, PR, RZ, 0x4 ;  /* 0x00000004ff6c7803 */ /* 0x000fe20000000000 */
[----:B------:R-:W-:Y:S01]  /*0b70*/  IMAD.IADD R23, R8, 0x1, R20 ;  /* 0x0000000108177824 */ /* 0x000fe200078e0214 */
[----:B------:R-:W-:-:S04]  /*0b80*/  IADD3 R22, PT, PT, R6, R41, RZ ;  /* 0x0000002906167210 */ /* 0x000fc80007ffe0ff */
        /* <DEDUP_REMOVED lines=11> */
[----:B------:R-:W-:Y:S01]  /*0c40*/  PRMT R23, R23, 0x9910, RZ ;  /* 0x0000991017177816 */ /* 0x000fe200000000ff */
[----:B------:R-:W-:-:S03]  /*0c50*/  IMAD.IADD R22, R6, 0x1, R40 ;  /* 0x0000000106167824 */ /* 0x000fc600078e0228 */
[----:B------:R-:W-:Y:S01]  /*0c60*/  ISETP.GT.U32.AND P2, PT, R24, 0x3f, PT ;  /* 0x0000003f1800780c */ /* 0x000fe20003f44070 */
[----:B------:R-:W-:Y:S01]  /*0c70*/  IMAD R23, R23, 0x1e, RZ ;  /* 0x0000001e17177824 */ /* 0x000fe200078e02ff */
[----:B------:R-:W-:Y:S02]  /*0c80*/  IADD3 R24, PT, PT, R2, 0x10, RZ ;  /* 0x0000001002187810 */ /* 0x000fe40007ffe0ff */
[----:B------:R-:W-:Y:S02]  /*0c90*/  ISETP.GT.U32.OR P2, PT, R22, 0xf, P2 ;  /* 0x0000000f1600780c */ /* 0x000fe40001744470 */
[----:B------:R-:W-:Y:S02]  /*0ca0*/  LOP3.LUT R22, R24, 0xffff, RZ, 0xc0, !PT ;  /* 0x0000ffff18167812 */ /* 0x000fe400078ec0ff */
[----:B------:R-:W-:-:S03]  /*0cb0*/  ISETP.GT.U32.OR P2, PT, R26, 0x770, P2 ;  /* 0x000007701a00780c */ /* 0x000fc60001744470 */
[----:B------:R-:W-:Y:S01]  /*0cc0*/  IMAD R39, R22, 0x8889, RZ ;  /* 0x0000888916277824 */ /* 0x000fe200078e02ff */
[----:B------:R-:W-:Y:S02]  /*0cd0*/  PLOP3.LUT P2, PT, P2, P3, PT, 0xf8, 0x8f ;  /* 0x00000000008f781c */ /* 0x000fe40001747f70 */
[C---:B------:R-:W-:Y:S02]  /*0ce0*/  ISETP.GT.U32.OR P3, PT, R7.reuse, 0x3af, P4 ;  /* 0x000003af0700780c */ /* 0x040fe40002764470 */
[--C-:B------:R-:W-:Y:S02]  /*0cf0*/  SHF.R.U32.HI R22, RZ, 0x14, R39.reuse ;  /* 0x00000014ff167819 */ /* 0x100fe40000011627 */
[----:B------:R-:W-:Y:S02]  /*0d00*/  SHF.R.U32.HI R39, RZ, 0x16, R39 ;  /* 0x00000016ff277819 */ /* 0x000fe40000011627 */
[----:B------:R-:W-:Y:S01]  /*0d10*/  P2R R105, PR, RZ, 0x4 ;  /* 0x00000004ff697803 */ /* 0x000fe20000000000 */
[----:B------:R-:W-:Y:S01]  /*0d20*/  IMAD.IADD R27, R8, 0x1, R22 ;  /* 0x00000001081b7824 */ /* 0x000fe200078e0216 */
[----:B------:R-:W-:Y:S01]  /*0d30*/  ISETP.GT.U32.OR P4, PT, R7, 0x3ae, P4 ;  /* 0x000003ae0700780c */ /* 0x000fe20002784470 */
[----:B------:R-:W-:Y:S01]  /*0d40*/  IMAD.IADD R25, R6, 0x1, R39 ;  /* 0x0000000106197824 */ /* 0x000fe200078e0227 */
[----:B------:R-:W0:Y:S02]  /*0d50*/  S2R R7, SR_CTAID.Z ;  /* 0x0000000000077919 */ /* 0x000e240000002700 */
[----:B------:R-:W-:-:S04]  /*0d60*/  ISETP.GT.U32.AND P2, PT, R27, 0x3f, PT ;  /* 0x0000003f1b00780c */ /* 0x000fc80003f44070 */
[----:B------:R-:W-:Y:S02]  /*0d70*/  ISETP.GT.U32.OR P2, PT, R25, 0xf, P2 ;  /* 0x0000000f1900780c */ /* 0x000fe40001744470 */
[----:B------:R-:W-:Y:S02]  /*0d80*/  LOP3.LUT R25, R95, 0xffff, RZ, 0xc0, !PT ;  /* 0x0000ffff5f197812 */ /* 0x000fe400078ec0ff */
[----:B------:R-:W-:-:S03]  /*0d90*/  ISETP.GT.U32.OR P2, PT, R26, 0x76f, P2 ;  /* 0x0000076f1a00780c */ /* 0x000fc60001744470 */
[----:B------:R-:W-:Y:S01]  /*0da0*/  IMAD R25, R25, 0x8889, RZ ;  /* 0x0000888919197824 */ /* 0x000fe200078e02ff */
[----:B------:R-:W-:-:S04]  /*0db0*/  PLOP3.LUT P2, PT, P2, P3, PT, 0xf8, 0x8f ;  /* 0x00000000008f781c */ /* 0x000fc80001747f70 */
[--C-:B------:R-:W-:Y:S02]  /*0dc0*/  SHF.R.U32.HI R27, RZ, 0x14, R25.reuse ;  /* 0x00000014ff1b7819 */ /* 0x100fe40000011619 */
[----:B------:R-:W-:Y:S01]  /*0dd0*/  SHF.R.U32.HI R38, RZ, 0x16, R25 ;  /* 0x00000016ff267819 */ /* 0x000fe20000011619 */
[----:B------:R-:W-:Y:S01]  /*0de0*/  IMAD.U32 R25, RZ, RZ, UR4 ;  /* 0x00000004ff197e24 */ /* 0x000fe2000f8e00ff */
[----:B------:R-:W-:-:S03]  /*0df0*/  IADD3 R8, PT, PT, R8, R27, RZ ;  /* 0x0000001b08087210 */ /* 0x000fc60007ffe0ff */
[----:B------:R-:W-:Y:S01]  /*0e00*/  IMAD.IADD R6, R6, 0x1, R38 ;  /* 0x0000000106067824 */ /* 0x000fe200078e0226 */
[----:B------:R-:W-:-:S04]  /*0e10*/  ISETP.GT.U32.AND P3, PT, R8, 0x3f, PT ;  /* 0x0000003f0800780c */ /* 0x000fc80003f64070 */
[----:B------:R-:W-:Y:S02]  /*0e20*/  ISETP.GT.U32.OR P3, PT, R6, 0xf, P3 ;  /* 0x0000000f0600780c */ /* 0x000fe40001f64470 */
[----:B------:R-:W1:Y:S01]  /*0e30*/  S2R R6, SR_CTAID.Y ;  /* 0x0000000000067919 */ /* 0x000e620000002600 */
[----:B0-----:R-:W-:Y:S01]  /*0e40*/  IMAD R8, R7, 0x2, R4 ;  /* 0x0000000207087824 */ /* 0x001fe200078e0204 */
[----:B------:R-:W-:Y:S01]  /*0e50*/  LOP3.LUT R4, R48, 0xffff, RZ, 0xc0, !PT ;  /* 0x0000ffff30047812 */ /* 0x000fe200078ec0ff */
[----:B------:R-:W-:Y:S01]  /*0e60*/  IMAD.MOV.U32 R7, RZ, RZ, 0x70 ;  /* 0x00000070ff077424 */ /* 0x000fe200078e00ff */
[----:B------:R-:W-:Y:S01]  /*0e70*/  ISETP.GT.U32.OR P3, PT, R26, 0x76e, P3 ;  /* 0x0000076e1a00780c */ /* 0x000fe20001f64470 */
[----:B------:R-:W-:Y:S02]  /*0e80*/  IMAD R47, R8, 0x4, R47 ;  /* 0x00000004082f7824 */ /* 0x000fe400078e022f */
[C---:B------:R-:W-:Y:S01]  /*0e90*/  IMAD R44, R4.reuse, 0x2aab, RZ ;  /* 0x00002aab042c7824 */ /* 0x040fe200078e02ff */
[----:B------:R-:W-:Y:S01]  /*0ea0*/  PLOP3.LUT P3, PT, P3, P4, PT, 0xf8, 0x8f ;  /* 0x00000000008f781c */ /* 0x000fe20001f69f70 */
[----:B------:R-:W-:-:S02]  /*0eb0*/  IMAD R4, R4, 0x5556, RZ ;  /* 0x0000555604047824 */ /* 0x000fc400078e02ff */
[----:B------:R-:W-:Y:S01]  /*0ec0*/  IMAD R94, R47, 0x6c0, RZ ;  /* 0x000006c02f5e7824 */ /* 0x000fe200078e02ff */
[----:B------:R-:W-:-:S04]  /*0ed0*/  SHF.R.U32.HI R44, RZ, 0x13, R44 ;  /* 0x00000013ff2c7819 */ /* 0x000fc8000001162c */
[----:B------:R-:W-:Y:S01]  /*0ee0*/  PRMT R0, R44, 0x9910, RZ ;  /* 0x000099102c007816 */ /* 0x000fe200000000ff */
[----:B-1----:R-:W-:Y:S01]  /*0ef0*/  IMAD R6, R3, 0xe, R6 ;  /* 0x0000000e03067824 */ /* 0x002fe200078e0206 */
[----:B------:R-:W-:-:S03]  /*0f00*/  SHF.R.U32.HI R3, RZ, 0x10, R4 ;  /* 0x00000010ff037819 */ /* 0x000fc60000011604 */
[----:B------:R-:W-:Y:S01]  /*0f10*/  IMAD R36, R6, R7, -0x1d ;  /* 0xffffffe306247424 */ /* 0x000fe200078e0207 */
[----:B------:R-:W-:Y:S01]  /*0f20*/  PRMT R4, R3, 0x9910, RZ ;  /* 0x0000991003047816 */ /* 0x000fe200000000ff */
[----:B------:R-:W-:Y:S01]  /*0f30*/  IMAD.MOV.U32 R3, RZ, RZ, R0 ;  /* 0x000000ffff037224 */ /* 0x000fe200078e0000 */
[----:B------:R-:W-:Y:S02]  /*0f40*/  LOP3.LUT R6, R49, 0xffff, RZ, 0xc0, !PT ;  /* 0x0000ffff31067812 */ /* 0x000fe400078ec0ff */
[C---:B------:R-:W-:Y:S01]  /*0f50*/  PRMT R0, R52.reuse, R25, 0x9 ;  /* 0x0000000934007416 */ /* 0x040fe20000000019 */
[----:B------:R-:W-:Y:S01]  /*0f60*/  IMAD R3, R3, 0x30, RZ ;  /* 0x0000003003037824 */ /* 0x000fe200078e02ff */
[----:B------:R-:W-:Y:S01]  /*0f70*/  PRMT R52, R52, 0x9910, RZ ;  /* 0x0000991034347816 */ /* 0x000fe200000000ff */
[----:B------:R-:W-:Y:S01]  /*0f80*/  IMAD R46, R6, 0x2aab, RZ ;  /* 0x00002aab062e7824 */ /* 0x000fe200078e02ff */
[----:B------:R-:W-:Y:S01]  /*0f90*/  PRMT R37, R0, 0x5410, R37 ;  /* 0x0000541000257816 */ /* 0x000fe20000000025 */
[----:B------:R-:W-:-:S02]  /*0fa0*/  IMAD.MOV R3, RZ, RZ, -R3 ;  /* 0x000000ffff037224 */ /* 0x000fc400078e0a03 */
[----:B------:R-:W-:Y:S01]  /*0fb0*/  IMAD R4, R4, 0x3, RZ ;  /* 0x0000000304047824 */ /* 0x000fe200078e02ff */
[----:B------:R-:W-:Y:S01]  /*0fc0*/  SHF.R.U32.HI R46, RZ, 0x13, R46 ;  /* 0x00000013ff2e7819 */ /* 0x000fe2000001162e */
[----:B------:R-:W-:Y:S01]  /*0fd0*/  IMAD R0, R6, 0x5556, RZ ;  /* 0x0000555606007824 */ /* 0x000fe200078e02ff */
[----:B------:R-:W-:Y:S01]  /*0fe0*/  PRMT R3, R3, 0x7710, RZ ;  /* 0x0000771003037816 */ /* 0x000fe200000000ff */
[----:B------:R-:W-:Y:S01]  /*0ff0*/  IMAD R52, R52, 0x30, RZ ;  /* 0x0000003034347824 */ /* 0x000fe200078e02ff */
[----:B------:R-:W-:Y:S02]  /*1000*/  IADD3 R7, PT, PT, RZ, -R4, RZ ;  /* 0x80000004ff077210 */ /* 0x000fe40007ffe0ff */
[----:B------:R-:W-:Y:S01]  /*1010*/  SHF.R.U32.HI R0, RZ, 0x10, R0 ;  /* 0x00000010ff007819 */ /* 0x000fe20000011600 */
[----:B------:R-:W-:Y:S01]  /*1020*/  IMAD.IADD R28, R48, 0x1, R3 ;  /* 0x00000001301c7824 */ /* 0x000fe200078e0203 */
[----:B------:R-:W-:Y:S02]  /*1030*/  LOP3.LUT R4, R31, 0xffff, RZ, 0xc0, !PT ;  /* 0x0000ffff1f047812 */ /* 0x000fe400078ec0ff */
[----:B------:R-:W-:-:S02]  /*1040*/  PRMT R3, R46, 0x9910, RZ ;  /* 0x000099102e037816 */ /* 0x000fc400000000ff */
[----:B------:R-:W-:Y:S01]  /*1050*/  PRMT R6, R0, 0x9910, RZ ;  /* 0x0000991000067816 */ /* 0x000fe200000000ff */
[----:B------:R-:W-:Y:S01]  /*1060*/  IMAD R45, R4, 0x2aab, RZ ;  /* 0x00002aab042d7824 */ /* 0x000fe200078e02ff */
[----:B------:R-:W-:Y:S02]  /*1070*/  MOV R0, R3 ;  /* 0x0000000300007202 */ /* 0x000fe40000000f00 */
[----:B------:R-:W-:Y:S01]  /*1080*/  PRMT R7, R7, 0x7710, RZ ;  /* 0x0000771007077816 */ /* 0x000fe200000000ff */
[----:B------:R-:W-:Y:S01]  /*1090*/  IMAD.MOV.U32 R3, RZ, RZ, R6 ;  /* 0x000000ffff037224 */ /* 0x000fe200078e0006 */
[----:B------:R-:W-:Y:S01]  /*10a0*/  LOP3.LUT R6, R103, 0xffff, RZ, 0xc0, !PT ;  /* 0x0000ffff67067812 */ /* 0x000fe200078ec0ff */
[----:B------:R-:W-:Y:S01]  /*10b0*/  IMAD R0, R0, 0x30, RZ ;  /* 0x0000003000007824 */ /* 0x000fe200078e02ff */
[----:B------:R-:W-:Y:S01]  /*10c0*/  SHF.R.U32.HI R45, RZ, 0x13, R45 ;  /* 0x00000013ff2d7819 */ /* 0x000fe2000001162d */
[----:B------:R-:W-:Y:S01]  /*10d0*/  IMAD R3, R3, 0x3, RZ ;  /* 0x0000000303037824 */ /* 0x000fe200078e02ff */
[----:B------:R-:W-:Y:S01]  /*10e0*/  LOP3.LUT R4, R2, 0xffff, RZ, 0xc0, !PT ;  /* 0x0000ffff02047812 */ /* 0x000fe200078ec0ff */
[----:B------:R-:W-:Y:S01]  /*10f0*/  IMAD.IADD R48, R48, 0x1, R7 ;  /* 0x0000000130307824 */ /* 0x000fe200078e0207 */
[----:B------:R-:W-:Y:S01]  /*1100*/  PRMT R7, R45, 0x9910, RZ ;  /* 0x000099102d077816 */ /* 0x000fe200000000ff */
[----:B------:R-:W-:Y:S01]  /*1110*/  IMAD R6, R6, 0x8889, RZ ;  /* 0x0000888906067824 */ /* 0x000fe200078e02ff */
[----:B------:R-:W-:Y:S01]  /*1120*/  PRMT R28, R28, 0x9910, RZ ;  /* 0x000099101c1c7816 */ /* 0x000fe200000000ff */
[----:B------:R-:W-:-:S02]  /*1130*/  IMAD.MOV R0, RZ, RZ, -R0 ;  /* 0x000000ffff007224 */ /* 0x000fc400078e0a00 */
[----:B------:R-:W-:Y:S01]  /*1140*/  IMAD.MOV R8, RZ, RZ, -R3 ;  /* 0x000000ffff087224 */ /* 0x000fe200078e0a03 */
[----:B------:R-:W-:Y:S01]  /*1150*/  MOV R3, R7 ;  /* 0x0000000700037202 */ /* 0x000fe20000000f00 */
[----:B------:R-:W-:Y:S01]  /*1160*/  IMAD R4, R4, 0x8889, RZ ;  /* 0x0000888904047824 */ /* 0x000fe200078e02ff */
[--C-:B------:R-:W-:Y:S01]  /*1170*/  SHF.R.U32.HI R92, RZ, 0x16, R6.reuse ;  /* 0x00000016ff5c7819 */ /* 0x100fe20000011606 */
[----:B------:R-:W-:Y:S01]  /*1180*/  IMAD R28, R28, 0x56, RZ ;  /* 0x000000561c1c7824 */ /* 0x000fe200078e02ff */
[----:B------:R-:W-:Y:S01]  /*1190*/  PRMT R30, R0, 0x7710, RZ ;  /* 0x00007710001e7816 */ /* 0x000fe200000000ff */
[----:B------:R-:W-:Y:S01]  /*11a0*/  IMAD R3, R3, 0x30, RZ ;  /* 0x0000003003037824 */ /* 0x000fe200078e02ff */
[----:B------:R-:W-:Y:S02]  /*11b0*/  PRMT R8, R8, 0x7710, RZ ;  /* 0x0000771008087816 */ /* 0x000fe400000000ff */
[----:B------:R-:W-:Y:S01]  /*11c0*/  SHF.R.U32.HI R0, RZ, 0x14, R6 ;  /* 0x00000014ff007819 */ /* 0x000fe20000011606 */
[C---:B------:R-:W-:Y:S01]  /*11d0*/  IMAD.IADD R30, R49.reuse, 0x1, R30 ;  /* 0x00000001311e7824 */ /* 0x040fe200078e021e */
[----:B------:R-:W-:Y:S01]  /*11e0*/  PRMT R6, R92, 0x9910, RZ ;  /* 0x000099105c067816 */ /* 0x000fe200000000ff */
[----:B------:R-:W-:Y:S01]  /*11f0*/  IMAD.IADD R49, R49, 0x1, R8 ;  /* 0x0000000131317824 */ /* 0x000fe200078e0208 */
[----:B------:R-:W-:Y:S01]  /*1200*/  PRMT R7, R0, 0x9910, RZ ;  /* 0x0000991000077816 */ /* 0x000fe200000000ff */
[----:B------:R-:W-:Y:S01]  /*1210*/  IMAD.MOV R8, RZ, RZ, -R3 ;  /* 0x000000ffff087224 */ /* 0x000fe200078e0a03 */
[----:B------:R-:W-:-:S02]  /*1220*/  SHF.R.U32.HI R0, RZ, 0x14, R4 ;  /* 0x00000014ff007819 */ /* 0x000fc40000011604 */
[----:B------:R-:W-:Y:S01]  /*1230*/  MOV R3, R6 ;  /* 0x0000000600037202 */ /* 0x000fe20000000f00 */
[----:B------:R-:W-:Y:S01]  /*1240*/  IMAD.MOV.U32 R6, RZ, RZ, R7 ;  /* 0x000000ffff067224 */ /* 0x000fe200078e0007 */
[----:B------:R-:W-:Y:S02]  /*1250*/  SHF.R.U32.HI R93, RZ, 0x16, R4 ;  /* 0x00000016ff5d7819 */ /* 0x000fe40000011604 */
[----:B------:R-:W-:Y:S01]  /*1260*/  PRMT R7, R0, 0x9910, RZ ;  /* 0x0000991000077816 */ /* 0x000fe200000000ff */
[----:B------:R-:W-:Y:S01]  /*1270*/  IMAD R0, R3, 0x78, RZ ;  /* 0x0000007803007824 */ /* 0x000fe200078e02ff */
[----:B------:R-:W-:Y:S01]  /*1280*/  PRMT R4, R8, 0x7710, RZ ;  /* 0x0000771008047816 */ /* 0x000fe200000000ff */
[----:B------:R-:W-:Y:S01]  /*1290*/  IMAD R3, R6, 0x1e, RZ ;  /* 0x0000001e06037824 */ /* 0x000fe200078e02ff */
[----:B------:R-:W-:Y:S02]  /*12a0*/  PRMT R6, R93, 0x9910, RZ ;  /* 0x000099105d067816 */ /* 0x000fe400000000ff */
[----:B------:R-:W-:Y:S01]  /*12b0*/  IADD3 R0, PT, PT, RZ, -R0, RZ ;  /* 0x80000000ff007210 */ /* 0x000fe20007ffe0ff */
[----:B------:R-:W-:Y:S01]  /*12c0*/  IMAD.IADD R31, R31, 0x1, R4 ;  /* 0x000000011f1f7824 */ /* 0x000fe200078e0204 */
[----:B------:R-:W-:Y:S01]  /*12d0*/  PRMT R30, R30, 0x9910, RZ ;  /* 0x000099101e1e7816 */ /* 0x000fe200000000ff */
[----:B------:R-:W-:Y:S01]  /*12e0*/  IMAD.MOV R8, RZ, RZ, -R3 ;  /* 0x000000ffff087224 */ /* 0x000fe200078e0a03 */
[----:B------:R-:W-:Y:S01]  /*12f0*/  PRMT R0, R0, 0x7710, RZ ;  /* 0x0000771000007816 */ /* 0x000fe200000000ff */
[----:B------:R-:W-:Y:S01]  /*1300*/  IMAD.MOV.U32 R4, RZ, RZ, R7 ;  /* 0x000000ffff047224 */ /* 0x000fe200078e0007 */
[----:B------:R-:W-:Y:S01]  /*1310*/  LOP3.LUT R28, R28, 0xffff, RZ, 0xc0, !PT ;  /* 0x0000ffff1c1c7812 */ /* 0x000fe200078ec0ff */
[----:B------:R-:W-:Y:S01]  /*1320*/  IMAD.MOV.U32 R3, RZ, RZ, R6 ;  /* 0x000000ffff037224 */ /* 0x000fe200078e0006 */
[----:B------:R-:W-:Y:S01]  /*1330*/  PRMT R6, R8, 0x7710, RZ ;  /* 0x0000771008067816 */ /* 0x000fe200000000ff */
[----:B------:R-:W-:Y:S01]  /*1340*/  VIADD R7, R2, 0x2 ;  /* 0x0000000202077836 */ /* 0x000fe20000000000 */
[----:B------:R-:W-:Y:S01]  /*1350*/  IADD3 R0, PT, PT, R103, R0, RZ ;  /* 0x0000000067007210 */ /* 0x000fe20007ffe0ff */
[----:B------:R-:W-:Y:S01]  /*1360*/  IMAD R4, R4, 0x1e, RZ ;  /* 0x0000001e04047824 */ /* 0x000fe200078e02ff */
[----:B------:R-:W-:Y:S01]  /*1370*/  PRMT R31, R31, 0x9910, RZ ;  /* 0x000099101f1f7816 */ /* 0x000fe200000000ff */
[----:B------:R-:W-:Y:S01]  /*1380*/  IMAD R3, R3, 0x78, RZ ;  /* 0x0000007803037824 */ /* 0x000fe200078e02ff */
[----:B------:R-:W-:Y:S01]  /*1390*/  LOP3.LUT R8, R7, 0xffff, RZ, 0xc0, !PT ;  /* 0x0000ffff07087812 */ /* 0x000fe200078ec0ff */
[----:B------:R-:W-:Y:S01]  /*13a0*/  IMAD.MOV R25, RZ, RZ, -R4 ;  /* 0x000000ffff197224 */ /* 0x000fe200078e0a04 */
[----:B------:R-:W-:Y:S01]  /*13b0*/  LOP3.LUT R4, R102, 0xffff, RZ, 0xc0, !PT ;  /* 0x0000ffff66047812 */ /* 0x000fe200078ec0ff */
[----:B------:R-:W-:Y:S01]  /*13c0*/  IMAD.IADD R103, R103, 0x1, R6 ;  /* 0x0000000167677824 */ /* 0x000fe200078e0206 */
[----:B------:R-:W-:Y:S01]  /*13d0*/  IADD3 R3, PT, PT, RZ, -R3, RZ ;  /* 0x80000003ff037210 */ /* 0x000fe20007ffe0ff */
[----:B------:R-:W-:Y:S01]  /*13e0*/  IMAD R8, R8, 0x8889, RZ ;  /* 0x0000888908087824 */ /* 0x000fe200078e02ff */
[----:B------:R-:W-:Y:S01]  /*13f0*/  PRMT R25, R25, 0x7710, RZ ;  /* 0x0000771019197816 */ /* 0x000fe200000000ff */
[----:B------:R-:W-:Y:S01]  /*1400*/  IMAD R4, R4, 0x8889, RZ ;  /* 0x0000888904047824 */ /* 0x000fe200078e02ff */
[----:B------:R-:W-:Y:S01]  /*1410*/  PRMT R3, R3, 0x7710, RZ ;  /* 0x0000771003037816 */ /* 0x000fe200000000ff */
[C---:B------:R-:W-:Y:S01]  /*1420*/  VIADD R6, R2.reuse, 0x4 ;  /* 0x0000000402067836 */ /* 0x040fe20000000000 */
[----:B------:R-:W-:Y:S01]  /*1430*/  SHF.R.U32.HI R91, RZ, 0x16, R8 ;  /* 0x00000016ff5b7819 */ /* 0x000fe20000011608 */
[C---:B------:R-:W-:Y:S01]  /*1440*/  IMAD.IADD R25, R2.reuse, 0x1, R25 ;  /* 0x0000000102197824 */ /* 0x040fe200078e0219 */
[----:B------:R-:W-:Y:S01]  /*1450*/  SHF.R.U32.HI R90, RZ, 0x16, R4 ;  /* 0x00000016ff5a7819 */ /* 0x000fe20000011604 */
[----:B------:R-:W-:Y:S01]  /*1460*/  IMAD.IADD R26, R2, 0x1, R3 ;  /* 0x00000001021a7824 */ /* 0x000fe200078e0203 */
[----:B------:R-:W-:Y:S01]  /*1470*/  SHF.R.U32.HI R2, RZ, 0x14, R8 ;  /* 0x00000014ff027819 */ /* 0x000fe20000011608 */
[----:B------:R-:W-:Y:S01]  /*1480*/  IMAD R31, R31, 0x56, RZ ;  /* 0x000000561f1f7824 */ /* 0x000fe200078e02ff */
[----:B------:R-:W-:-:S02]  /*1490*/  SHF.R.U32.HI R3, RZ, 0x14, R4 ;  /* 0x00000014ff037819 */ /* 0x000fc40000011604 */
[----:B------:R-:W-:Y:S02]  /*14a0*/  PRMT R4, R91, 0x9910, RZ ;  /* 0x000099105b047816 */ /* 0x000fe400000000ff */
[----:B------:R-:W-:Y:S02]  /*14b0*/  PRMT R8, R2, 0x9910, RZ ;  /* 0x0000991002087816 */ /* 0x000fe400000000ff */
[----:B------:R-:W-:Y:S01]  /*14c0*/  PRMT R54, R90, 0x9910, RZ ;  /* 0x000099105a367816 */ /* 0x000fe200000000ff */
[----:B------:R-:W-:Y:S01]  /*14d0*/  IMAD.MOV.U32 R2, RZ, RZ, R4 ;  /* 0x000000ffff027224 */ /* 0x000fe200078e0004 */
[----:B------:R-:W-:Y:S01]  /*14e0*/  PRMT R55, R3, 0x9910, RZ ;  /* 0x0000991003377816 */ /* 0x000fe200000000ff */
[----:B------:R-:W-:Y:S01]  /*14f0*/  IMAD.MOV.U32 R3, RZ, RZ, R8 ;  /* 0x000000ffff037224 */ /* 0x000fe200078e0008 */
[----:B------:R-:W-:Y:S01]  /*1500*/  MOV R4, R54 ;  /* 0x0000003600047202 */ /* 0x000fe20000000f00 */
[----:B------:R-:W-:Y:S01]  /*1510*/  IMAD R2, R2, 0x78, RZ ;  /* 0x0000007802027824 */ /* 0x000fe200078e02ff */
[----:B------:R-:W-:Y:S01]  /*1520*/  LOP3.LUT R53, R6, 0xffff, RZ, 0xc0, !PT ;  /* 0x0000ffff06357812 */ /* 0x000fe200078ec0ff */
[----:B------:R-:W-:Y:S01]  /*1530*/  IMAD R3, R3, 0x1e, RZ ;  /* 0x0000001e03037824 */ /* 0x000fe200078e02ff */
[----:B------:R-:W-:Y:S01]  /*1540*/  SHF.R.U32.HI R28, RZ, 0x8, R28 ;  /* 0x00000008ff1c7819 */ /* 0x000fe2000001161c */
[----:B------:R-:W-:Y:S01]  /*1550*/  IMAD R4, R4, 0x78, RZ ;  /* 0x0000007804047824 */ /* 0x000fe200078e02ff */
[----:B------:R-:W-:Y:S01]  /*1560*/  LOP3.LUT R31, R31, 0xffff, RZ, 0xc0, !PT ;  /* 0x0000ffff1f1f7812 */ /* 0x000fe200078ec0ff */
[----:B------:R-:W-:-:S02]  /*1570*/  IMAD.MOV R3, RZ, RZ, -R3 ;  /* 0x000000ffff037224 */ /* 0x000fc400078e0a03 */
[----:B------:R-:W-:Y:S01]  /*1580*/  IMAD R54, R53, 0x8889, RZ ;  /* 0x0000888935367824 */ /* 0x000fe200078e02ff */
[----:B------:R-:W-:Y:S01]  /*1590*/  IADD3 R53, PT, PT, RZ, -R4, RZ ;  /* 0x80000004ff357210 */ /* 0x000fe20007ffe0ff */
[----:B------:R-:W-:Y:S01]  /*15a0*/  IMAD.MOV R2, RZ, RZ, -R2 ;  /* 0x000000ffff027224 */ /* 0x000fe200078e0a02 */
[----:B------:R-:W-:Y:S01]  /*15b0*/  PRMT R4, R3, 0x7710, RZ ;  /* 0x0000771003047816 */ /* 0x000fe200000000ff */
[----:B------:R-:W-:Y:S01]  /*15c0*/  IMAD.MOV.U32 R8, RZ, RZ, R55 ;  /* 0x000000ffff087224 */ /* 0x000fe200078e0037 */
[----:B------:R-:W-:Y:S02]  /*15d0*/  PRMT R53, R53, 0x7710, RZ ;  /* 0x0000771035357816 */ /* 0x000fe400000000ff */
[----:B------:R-:W-:Y:S01]  /*15e0*/  PRMT R2, R2, 0x7710, RZ ;  /* 0x0000771002027816 */ /* 0x000fe200000000ff */
[----:B------:R-:W-:Y:S01]  /*15f0*/  IMAD R8, R8, 0x1e, RZ ;  /* 0x0000001e08087824 */ /* 0x000fe200078e02ff */
[----:B------:R-:W-:Y:S01]  /*1600*/  SHF.R.U32.HI R89, RZ, 0x16, R54 ;  /* 0x00000016ff597819 */ /* 0x000fe20000011636 */
[----:B------:R-:W-:Y:S01]  /*1610*/  IMAD.IADD R3, R7, 0x1, R4 ;  /* 0x0000000107037824 */ /* 0x000fe200078e0204 */
[----:B------:R-:W-:Y:S01]  /*1620*/  SHF.R.U32.HI R31, RZ, 0x8, R31 ;  /* 0x00000008ff1f7819 */ /* 0x000fe2000001161f */
[----:B------:R-:W-:-:S02]  /*1630*/  IMAD.MOV R8, RZ, RZ, -R8 ;  /* 0x000000ffff087224 */ /* 0x000fc400078e0a08 */
[----:B------:R-:W-:Y:S01]  /*1640*/  IMAD.IADD R4, R102, 0x1, R53 ;  /* 0x0000000166047824 */ /* 0x000fe200078e0235 */
[----:B------:R-:W-:Y:S01]  /*1650*/  PRMT R53, R89, 0x9910, RZ ;  /* 0x0000991059357816 */ /* 0x000fe200000000ff */
[----:B------:R-:W-:Y:S01]  /*1660*/  IMAD.IADD R2, R7, 0x1, R2 ;  /* 0x0000000107027824 */ /* 0x000fe200078e0202 */
[----:B------:R-:W-:Y:S02]  /*1670*/  SHF.R.U32.HI R7, RZ, 0x14, R54 ;  /* 0x00000014ff077819 */ /* 0x000fe40000011636 */
[----:B------:R-:W-:Y:S02]  /*1680*/  PRMT R55, R8, 0x7710, RZ ;  /* 0x0000771008377816 */ /* 0x000fe400000000ff */
[----:B------:R-:W-:Y:S01]  /*1690*/  PRMT R54, R5, 0x9910, RZ ;  /* 0x0000991005367816 */ /* 0x000fe200000000ff */
[----:B------:R-:W-:Y:S01]  /*16a0*/  IMAD.MOV.U32 R5, RZ, RZ, R53 ;  /* 0x000000ffff057224 */ /* 0x000fe200078e0035 */
[----:B------:R-:W-:Y:S02]  /*16b0*/  SHF.R.U32.HI R8, RZ, 0x14, R56 ;  /* 0x00000014ff087819 */ /* 0x000fe40000011638 */
[----:B------:R-:W-:Y:S01]  /*16c0*/  PRMT R7, R7, 0x9910, RZ ;  /* 0x0000991007077816 */ /* 0x000fe200000000ff */
[----:B------:R-:W-:Y:S01]  /*16d0*/  IMAD R5, R5, 0x78, RZ ;  /* 0x0000007805057824 */ /* 0x000fe200078e02ff */
[----:B------:R-:W-:Y:S01]  /*16e0*/  IADD3 R102, PT, PT, R102, R55, RZ ;  /* 0x0000003766667210 */ /* 0x000fe20007ffe0ff */
[----:B------:R-:W-:Y:S01]  /*16f0*/  IMAD R54, R54, 0x1e, RZ ;  /* 0x0000001e36367824 */ /* 0x000fe200078e02ff */
[----:B------:R-:W-:Y:S01]  /*1700*/  PRMT R55, R8, 0x9910, RZ ;  /* 0x0000991008377816 */ /* 0x000fe200000000ff */
[----:B------:R-:W-:Y:S01]  /*1710*/  IMAD R7, R7, 0x1e, RZ ;  /* 0x0000001e07077824 */ /* 0x000fe200078e02ff */
[----:B------:R-:W-:Y:S01]  /*1720*/  PRMT R8, R88, 0x9910, RZ ;  /* 0x0000991058087816 */ /* 0x000fe200000000ff */
[----:B------:R-:W-:Y:S01]  /*1730*/  IMAD.MOV R5, RZ, RZ, -R5 ;  /* 0x000000ffff057224 */ /* 0x000fe200078e0a05 */
[----:B------:R-:W-:Y:S01]  /*1740*/  PRMT R56, R87, 0x9910, RZ ;  /* 0x0000991057387816 */ /* 0x000fe200000000ff */
[----:B------:R-:W-:Y:S01]  /*1750*/  IMAD.MOV.U32 R53, RZ, RZ, R55 ;  /* 0x000000ffff357224 */ /* 0x000fe200078e0037 */
[----:B------:R-:W-:Y:S01]  /*1760*/  IADD3 R55, PT, PT, RZ, -R7, RZ ;  /* 0x80000007ff377210 */ /* 0x000fe20007ffe0ff */
[----:B------:R-:W-:Y:S01]  /*1770*/  IMAD R7, R8, 0x78, RZ ;  /* 0x0000007808077824 */ /* 0x000fe200078e02ff */
[----:B------:R-:W-:Y:S01]  /*1780*/  PRMT R5, R5, 0x7710, RZ ;  /* 0x0000771005057816 */ /* 0x000fe200000000ff */
[----:B------:R-:W-:Y:S01]  /*1790*/  IMAD R8, R53, 0x1e, RZ ;  /* 0x0000001e35087824 */ /* 0x000fe200078e02ff */
[----:B------:R-:W-:Y:S01]  /*17a0*/  PRMT R55, R55, 0x7710, RZ ;  /* 0x0000771037377816 */ /* 0x000fe200000000ff */
[----:B------:R-:W-:-:S02]  /*17b0*/  IMAD.MOV R7, RZ, RZ, -R7 ;  /* 0x000000ffff077224 */ /* 0x000fc400078e0a07 */
[C---:B------:R-:W-:Y:S02]  /*17c0*/  IMAD.IADD R5, R6.reuse, 0x1, R5 ;  /* 0x0000000106057824 */ /* 0x040fe400078e0205 */
[----:B------:R-:W-:Y:S01]  /*17d0*/  IMAD.IADD R6, R6, 0x1, R55 ;  /* 0x0000000106067824 */ /* 0x000fe200078e0237 */
[----:B------:R-:W-:Y:S01]  /*17e0*/  IADD3 R55, PT, PT, RZ, -R8, RZ ;  /* 0x80000008ff377210 */ /* 0x000fe20007ffe0ff */
[----:B------:R-:W-:Y:S01]  /*17f0*/  IMAD R53, R56, 0x78, RZ ;  /* 0x0000007838357824 */ /* 0x000fe200078e02ff */
[----:B------:R-:W-:Y:S01]  /*1800*/  PRMT R8, R7, 0x7710, RZ ;  /* 0x0000771007087816 */ /* 0x000fe200000000ff */
[----:B------:R-:W-:Y:S01]  /*1810*/  IMAD.MOV R58, RZ, RZ, -R54 ;  /* 0x000000ffff3a7224 */ /* 0x000fe200078e0a36 */
[----:B------:R-:W-:Y:S01]  /*1820*/  PRMT R54, R55, 0x7710, RZ ;  /* 0x0000771037367816 */ /* 0x000fe200000000ff */
[----:B------:R-:W-:Y:S01]  /*1830*/  IMAD.MOV R53, RZ, RZ, -R53 ;  /* 0x000000ffff357224 */ /* 0x000fe200078e0a35 */
[----:B------:R-:W-:Y:S01]  /*1840*/  PRMT R55, R11, 0x9910, RZ ;  /* 0x000099100b377816 */ /* 0x000fe200000000ff */
[C---:B------:R-:W-:Y:S01]  /*1850*/  IMAD.IADD R7, R101.reuse, 0x1, R8 ;  /* 0x0000000165077824 */ /* 0x040fe200078e0208 */
[----:B------:R-:W-:-:S02]  /*1860*/  IADD3 R101, PT, PT, R101, R54, RZ ;  /* 0x0000003665657210 */ /* 0x000fc40007ffe0ff */
[----:B------:R-:W-:Y:S02]  /*1870*/  PRMT R54, R10, 0x9910, RZ ;  /* 0x000099100a367816 */ /* 0x000fe400000000ff */
[----:B------:R-:W-:Y:S02]  /*1880*/  PRMT R56, R53, 0x7710, RZ ;  /* 0x0000771035387816 */ /* 0x000fe400000000ff */
[----:B------:R-:W-:Y:S02]  /*1890*/  PRMT R53, R86, 0x9910, RZ ;  /* 0x0000991056357816 */ /* 0x000fe400000000ff */
[----:B------:R-:W-:Y:S01]  /*18a0*/  MOV R11, R54 ;  /* 0x00000036000b7202 */ /* 0x000fe20000000f00 */
[----:B------:R-:W-:Y:S01]  /*18b0*/  IMAD.IADD R8, R9, 0x1, R56 ;  /* 0x0000000109087824 */ /* 0x000fe200078e0238 */
[----:B------:R-:W-:Y:S01]  /*18c0*/  PRMT R56, R84, 0x9910, RZ ;  /* 0x0000991054387816 */ /* 0x000fe200000000ff */
[----:B------:R-:W-:Y:S01]  /*18d0*/  IMAD.MOV.U32 R10, RZ, RZ, R53 ;  /* 0x000000ffff0a7224 */ /* 0x000fe200078e0035 */
[----:B------:R-:W-:Y:S01]  /*18e0*/  PRMT R53, R85, 0x9910, RZ ;  /* 0x0000991055357816 */ /* 0x000fe200000000ff */
[----:B------:R-:W-:Y:S01]  /*18f0*/  IMAD R11, R11, 0x1e, RZ ;  /* 0x0000001e0b0b7824 */ /* 0x000fe200078e02ff */
[----:B------:R-:W-:Y:S01]  /*1900*/  PRMT R58, R58, 0x7710, RZ ;  /* 0x000077103a3a7816 */ /* 0x000fe200000000ff */
[----:B------:R-:W-:Y:S01]  /*1910*/  IMAD.MOV.U32 R54, RZ, RZ, R55 ;  /* 0x000000ffff367224 */ /* 0x000fe200078e0037 */
[----:B------:R-:W-:Y:S01]  /*1920*/  PRMT R8, R8, 0x9910, RZ ;  /* 0x0000991008087816 */ /* 0x000fe200000000ff */
[----:B------:R-:W-:-:S02]  /*1930*/  IMAD.MOV R57, RZ, RZ, -R11 ;  /* 0x000000ffff397224 */ /* 0x000fc400078e0a0b */
[----:B------:R-:W-:Y:S02]  /*1940*/  IMAD R11, R53, 0x78, RZ ;  /* 0x00000078350b7824 */ /* 0x000fe400078e02ff */
[----:B------:R-:W-:Y:S01]  /*1950*/  IMAD R54, R54, 0x1e, RZ ;  /* 0x0000001e36367824 */ /* 0x000fe200078e02ff */
[----:B------:R-:W-:Y:S01]  /*1960*/  PRMT R57, R57, 0x7710, RZ ;  /* 0x0000771039397816 */ /* 0x000fe200000000ff */
[----:B------:R-:W-:Y:S02]  /*1970*/  IMAD R53, R56, 0x78, RZ ;  /* 0x0000007838357824 */ /* 0x000fe400078e02ff */
[----:B------:R-:W-:Y:S02]  /*1980*/  IMAD.MOV R11, RZ, RZ, -R11 ;  /* 0x000000ffff0b7224 */ /* 0x000fe400078e0a0b */
[----:B------:R-:W-:Y:S01]  /*1990*/  IMAD.MOV R56, RZ, RZ, -R54 ;  /* 0x000000ffff387224 */ /* 0x000fe200078e0a36 */
[----:B------:R-:W-:Y:S01]  /*19a0*/  IADD3 R53, PT, PT, RZ, -R53, RZ ;  /* 0x80000035ff357210 */ /* 0x000fe20007ffe0ff */
[----:B------:R-:W-:Y:S01]  /*19b0*/  IMAD R10, R10, 0x78, RZ ;  /* 0x000000780a0a7824 */ /* 0x000fe200078e02ff */
[----:B------:R-:W-:Y:S01]  /*19c0*/  PRMT R11, R11, 0x7710, RZ ;  /* 0x000077100b0b7816 */ /* 0x000fe200000000ff */
[----:B------:R-:W-:Y:S01]  /*19d0*/  IMAD.IADD R9, R9, 0x1, R58 ;  /* 0x0000000109097824 */ /* 0x000fe200078e023a */
[----:B------:R-:W-:Y:S01]  /*19e0*/  PRMT R54, R53, 0x7710, RZ ;  /* 0x0000771035367816 */ /* 0x000fe200000000ff */
[----:B------:R-:W-:Y:S01]  /*19f0*/  IMAD.MOV R10, RZ, RZ, -R10 ;  /* 0x000000ffff0a7224 */ /* 0x000fe200078e0a0a */
[----:B------:R-:W-:Y:S01]  /*1a00*/  PRMT R56, R56, 0x7710, RZ ;  /* 0x0000771038387816 */ /* 0x000fe200000000ff */
[C---:B------:R-:W-:Y:S01]  /*1a10*/  IMAD.IADD R11, R12.reuse, 0x1, R11 ;  /* 0x000000010c0b7824 */ /* 0x040fe200078e020b */
[----:B------:R-:W-:Y:S01]  /*1a20*/  PRMT R53, R83, 0x9910, RZ ;  /* 0x0000991053357816 */ /* 0x000fe200000000ff */
[----:B------:R-:W-:Y:S01]  /*1a30*/  IMAD.IADD R12, R12, 0x1, R13 ;  /* 0x000000010c0c7824 */ /* 0x000fe200078e020d */
[C---:B------:R-:W-:Y:S01]  /*1a40*/  IADD3 R13, PT, PT, R99.reuse, R54, RZ ;  /* 0x00000036630d7210 */ /* 0x040fe20007ffe0ff */
[----:B------:R-:W-:Y:S01]  /*1a50*/  IMAD.IADD R99, R99, 0x1, R56 ;  /* 0x0000000163637824 */ /* 0x000fe200078e0238 */
[----:B------:R-:W-:Y:S01]  /*1a60*/  PRMT R54, R16, 0x9910, RZ ;  /* 0x0000991010367816 */ /* 0x000fe200000000ff */
[----:B------:R-:W-:Y:S01]  /*1a70*/  IMAD.MOV.U32 R16, RZ, RZ, R17 ;  /* 0x000000ffff107224 */ /* 0x000fe200078e0011 */
[----:B------:R-:W-:Y:S01]  /*1a80*/  PRMT R56, R14, 0x9910, RZ ;  /* 0x000099100e387816 */ /* 0x000fe200000000ff */
[----:B------:R-:W-:Y:S01]  /*1a90*/  IMAD.MOV.U32 R14, RZ, RZ, R53 ;  /* 0x000000ffff0e7224 */ /* 0x000fe200078e0035 */
[----:B------:R-:W-:Y:S01]  /*1aa0*/  PRMT R55, R10, 0x7710, RZ ;  /* 0x000077100a377816 */ /* 0x000fe200000000ff */
[----:B------:R-:W-:Y:S01]  /*1ab0*/  IMAD R16, R16, 0x1e, RZ ;  /* 0x0000001e10107824 */ /* 0x000fe200078e02ff */
[----:B------:R-:W-:Y:S01]  /*1ac0*/  PRMT R53, R82, 0x9910, RZ ;  /* 0x0000991052357816 */ /* 0x000fe200000000ff */
[----:B------:R-:W-:Y:S01]  /*1ad0*/  IMAD R14, R14, 0x78, RZ ;  /* 0x000000780e0e7824 */ /* 0x000fe200078e02ff */
[----:B------:R-:W-:Y:S01]  /*1ae0*/  MOV R17, R54 ;  /* 0x0000003600117202 */ /* 0x000fe20000000f00 */
[----:B------:R-:W-:Y:S01]  /*1af0*/  IMAD.MOV.U32 R54, RZ, RZ, R56 ;  /* 0x000000ffff367224 */ /* 0x000fe200078e0038 */
[----:B------:R-:W-:Y:S01]  /*1b00*/  IADD3 R10, PT, PT, R100, R55, RZ ;  /* 0x00000037640a7210 */ /* 0x000fe20007ffe0ff */
[----:B------:R-:W-:Y:S01]  /*1b10*/  IMAD.MOV R14, RZ, RZ, -R14 ;  /* 0x000000ffff0e7224 */ /* 0x000fe200078e0a0e */
[----:B------:R-:W-:Y:S01]  /*1b20*/  PRMT R55, R43, 0x9910, RZ ;  /* 0x000099102b377816 */ /* 0x000fe200000000ff */
[----:B------:R-:W-:Y:S01]  /*1b30*/  IMAD.MOV R56, RZ, RZ, -R16 ;  /* 0x000000ffff387224 */ /* 0x000fe200078e0a10 */
[----:B------:R-:W-:Y:S01]  /*1b40*/  PRMT R58, R27, 0x9910, RZ ;  /* 0x000099101b3a7816 */ /* 0x000fe200000000ff */
[----:B------:R-:W-:Y:S01]  /*1b50*/  IMAD R16, R53, 0x78, RZ ;  /* 0x0000007835107824 */ /* 0x000fe200078e02ff */
[----:B------:R-:W-:Y:S01]  /*1b60*/  PRMT R14, R14, 0x7710, RZ ;  /* 0x000077100e0e7816 */ /* 0x000fe200000000ff */
[----:B------:R-:W-:Y:S01]  /*1b70*/  IMAD R17, R17, 0x1e, RZ ;  /* 0x0000001e11117824 */ /* 0x000fe200078e02ff */
[----:B------:R-:W-:Y:S01]  /*1b80*/  PRMT R56, R56, 0x7710, RZ ;  /* 0x0000771038387816 */ /* 0x000fe200000000ff */
[----:B------:R-:W-:Y:S01]  /*1b90*/  IMAD R53, R55, 0x78, RZ ;  /* 0x0000007837357824 */ /* 0x000fe200078e02ff */
[----:B------:R-:W-:Y:S01]  /*1ba0*/  IADD3 R14, PT, PT, R15, R14, RZ ;  /* 0x0000000e0f0e7210 */ /* 0x000fe20007ffe0ff */
[----:B------:R-:W-:Y:S01]  /*1bb0*/  IMAD.MOV R16, RZ, RZ, -R16 ;  /* 0x000000ffff107224 */ /* 0x000fe200078e0a10 */
[----:B------:R-:W-:Y:S01]  /*1bc0*/  LOP3.LUT R65, R12, 0xffff, RZ, 0xc0, !PT ;  /* 0x0000ffff0c417812 */ /* 0x000fe200078ec0ff */
[----:B------:R-:W-:Y:S01]  /*1bd0*/  IMAD.MOV R55, RZ, RZ, -R17 ;  /* 0x000000ffff377224 */ /* 0x000fe200078e0a11 */
[----:B------:R-:W-:Y:S01]  /*1be0*/  LOP3.LUT R67, R99, 0xffff, RZ, 0xc0, !PT ;  /* 0x0000ffff63437812 */ /* 0x000fe200078ec0ff */
[----:B------:R-:W-:Y:S01]  /*1bf0*/  IMAD R54, R54, 0x1e, RZ ;  /* 0x0000001e36367824 */ /* 0x000fe200078e02ff */
[----:B------:R-:W-:Y:S01]  /*1c00*/  PRMT R17, R16, 0x7710, RZ ;  /* 0x0000771010117816 */ /* 0x000fe200000000ff */
[----:B------:R-:W-:Y:S01]  /*1c10*/  IMAD.IADD R15, R15, 0x1, R56 ;  /* 0x000000010f0f7824 */ /* 0x000fe200078e0238 */
[----:B------:R-:W-:Y:S01]  /*1c20*/  IADD3 R56, PT, PT, RZ, -R53, RZ ;  /* 0x80000035ff387210 */ /* 0x000fe20007ffe0ff */
[----:B------:R-:W-:Y:S01]  /*1c30*/  IMAD.MOV R54, RZ, RZ, -R54 ;  /* 0x000000ffff367224 */ /* 0x000fe200078e0a36 */
[----:B------:R-:W-:Y:S01]  /*1c40*/  PRMT R53, R55, 0x7710, RZ ;  /* 0x0000771037357816 */ /* 0x000fe200000000ff */
[----:B------:R-:W-:Y:S01]  /*1c50*/  IMAD.IADD R100, R100, 0x1, R57 ;  /* 0x0000000164647824 */ /* 0x000fe200078e0239 */
[----:B------:R-:W-:Y:S01]  /*1c60*/  PRMT R55, R56, 0x7710, RZ ;  /* 0x0000771038377816 */ /* 0x000fe200000000ff */
[----:B------:R-:W-:Y:S01]  /*1c70*/  IMAD.IADD R16, R98, 0x1, R17 ;  /* 0x0000000162107824 */ /* 0x000fe200078e0211 */
[----:B------:R-:W-:Y:S01]  /*1c80*/  PRMT R57, R54, 0x7710, RZ ;  /* 0x0000771036397816 */ /* 0x000fe200000000ff */
[----:B------:R-:W-:Y:S01]  /*1c90*/  IMAD.IADD R98, R98, 0x1, R53 ;  /* 0x0000000162627824 */ /* 0x000fe200078e0235 */
[----:B------:R-:W-:Y:S01]  /*1ca0*/  PRMT R53, R42, 0x9910, RZ ;  /* 0x000099102a357816 */ /* 0x000fe200000000ff */
[----:B------:R-:W-:Y:S01]  /*1cb0*/  IMAD.IADD R67, R36, 0x1, R67 ;  /* 0x0000000124437824 */ /* 0x000fe200078e0243 */
[----:B------:R-:W-:-:S02]  /*1cc0*/  PRMT R54, R19, 0x9910, RZ ;  /* 0x0000991013367816 */ /* 0x000fc400000000ff */
[----:B------:R-:W-:Y:S01]  /*1cd0*/  IADD3 R17, PT, PT, R18, R55, RZ ;  /* 0x0000003712117210 */ /* 0x000fe20007ffe0ff */
        /* <DEDUP_REMOVED lines=8> */
[----:B------:R-:W-:Y:S01]  /*1d60*/  IMAD.MOV R19, RZ, RZ, -R19 ;  /* 0x000000ffff137224 */ /* 0x000fe200078e0a13 */
[----:B------:R-:W-:Y:S01]  /*1d70*/  LOP3.LUT R63, R100, 0xffff, RZ, 0xc0, !PT ;  /* 0x0000ffff643f7812 */ /* 0x000fe200078ec0ff */
[----:B------:R-:W-:Y:S01]  /*1d80*/  IMAD.MOV.U32 R53, RZ, RZ, R54 ;  /* 0x000000ffff357224 */ /* 0x000fe200078e0036 */
[----:B------:R-:W-:Y:S01]  /*1d90*/  LOP3.LUT R71, R98, 0xffff, RZ, 0xc0, !PT ;  /* 0x0000ffff62477812 */ /* 0x000fe200078ec0ff */
[----:B------:R-:W-:Y:S01]  /*1da0*/  IMAD.MOV R56, RZ, RZ, -R20 ;  /* 0x000000ffff387224 */ /* 0x000fe200078e0a14 */
[----:B------:R-:W-:Y:S01]  /*1db0*/  PRMT R54, R19, 0x7710, RZ ;  /* 0x0000771013367816 */ /* 0x000fe200000000ff */
[----:B------:R-:W-:Y:S01]  /*1dc0*/  IMAD R20, R51, 0x78, RZ ;  /* 0x0000007833147824 */ /* 0x000fe200078e02ff */
[----:B------:R-:W-:Y:S01]  /*1dd0*/  LOP3.LUT R61, R9, 0xffff, RZ, 0xc0, !PT ;  /* 0x0000ffff093d7812 */ /* 0x000fe200078ec0ff */
[----:B------:R-:W-:Y:S01]  /*1de0*/  IMAD R51, R53, 0x1e, RZ ;  /* 0x0000001e35337824 */ /* 0x000fe200078e02ff */
[----:B------:R-:W-:Y:S01]  /*1df0*/  IADD3 R19, PT, PT, R97, R54, RZ ;  /* 0x0000003661137210 */ /* 0x000fe20007ffe0ff */
[----:B------:R-:W-:Y:S01]  /*1e00*/  IMAD.MOV R20, RZ, RZ, -R20 ;  /* 0x000000ffff147224 */ /* 0x000fe200078e0a14 */
[----:B------:R-:W-:Y:S01]  /*1e10*/  IADD3 R54, PT, PT, RZ, -R52, RZ ;  /* 0x80000034ff367210 */ /* 0x000fe20007ffe0ff */
[----:B------:R-:W-:Y:S01]  /*1e20*/  IMAD.MOV R51, RZ, RZ, -R51 ;  /* 0x000000ffff337224 */ /* 0x000fe200078e0a33 */
[----:B------:R-:W-:Y:S01]  /*1e30*/  PRMT R56, R56, 0x7710, RZ ;  /* 0x0000771038387816 */ /* 0x000fe200000000ff */
[----:B------:R-:W-:Y:S01]  /*1e40*/  IMAD R53, R55, 0x3, RZ ;  /* 0x0000000337357824 */ /* 0x000fe200078e02ff */
[----:B------:R-:W-:Y:S01]  /*1e50*/  PRMT R20, R20, 0x7710, RZ ;  /* 0x0000771014147816 */ /* 0x000fe200000000ff */
[----:B------:R-:W-:Y:S01]  /*1e60*/  IMAD.IADD R18, R18, 0x1, R57 ;  /* 0x0000000112127824 */ /* 0x000fe200078e0239 */
[----:B------:R-:W-:Y:S01]  /*1e70*/  PRMT R52, R51, 0x7710, RZ ;  /* 0x0000771033347816 */ /* 0x000fe200000000ff */
[----:B------:R-:W-:Y:S01]  /*1e80*/  IMAD.IADD R97, R97, 0x1, R56 ;  /* 0x0000000161617824 */ /* 0x000fe200078e0238 */
[----:B------:R-:W-:Y:S01]  /*1e90*/  PRMT R51, R54, 0x7710, RZ ;  /* 0x0000771036337816 */ /* 0x000fe200000000ff */
[C---:B------:R-:W-:Y:S01]  /*1ea0*/  IMAD.IADD R20, R21.reuse, 0x1, R20 ;  /* 0x0000000115147824 */ /* 0x040fe200078e0214 */
[----:B------:R-:W-:Y:S01]  /*1eb0*/  PRMT R54, R22, 0x9910, RZ ;  /* 0x0000991016367816 */ /* 0x000fe200000000ff */
[----:B------:R-:W-:Y:S01]  /*1ec0*/  IMAD.IADD R21, R21, 0x1, R52 ;  /* 0x0000000115157824 */ /* 0x000fe200078e0234 */
[----:B------:R-:W-:Y:S01]  /*1ed0*/  IADD3 R52, PT, PT, R50, R51, RZ ;  /* 0x0000003332347210 */ /* 0x000fe20007ffe0ff */
[----:B------:R-:W-:Y:S01]  /*1ee0*/  IMAD.MOV R53, RZ, RZ, -R53 ;  /* 0x000000ffff357224 */ /* 0x000fe200078e0a35 */
[----:B------:R-:W-:Y:S01]  /*1ef0*/  PRMT R51, R40, 0x9910, RZ ;  /* 0x0000991028337816 */ /* 0x000fe200000000ff */
[----:B------:R-:W-:Y:S01]  /*1f00*/  IMAD R54, R54, 0x1e, RZ ;  /* 0x0000001e36367824 */ /* 0x000fe200078e02ff */
[----:B------:R-:W-:Y:S01]  /*1f10*/  PRMT R56, R39, 0x9910, RZ ;  /* 0x0000991027387816 */ /* 0x000fe200000000ff */
[----:B------:R-:W-:Y:S01]  /*1f20*/  IMAD.MOV R57, RZ, RZ, -R23 ;  /* 0x000000ffff397224 */ /* 0x000fe200078e0a17 */
[----:B------:R-:W-:Y:S01]  /*1f30*/  PRMT R53, R53, 0x7710, RZ ;  /* 0x0000771035357816 */ /* 0x000fe200000000ff */
[----:B------:R-:W-:Y:S01]  /*1f40*/  IMAD.MOV.U32 R22, RZ, RZ, R51 ;  /* 0x000000ffff167224 */ /* 0x000fe200078e0033 */
[----:B------:R-:W-:Y:S01]  /*1f50*/  MOV R51, R56 ;  /* 0x0000003800337202 */ /* 0x000fe20000000f00 */
[----:B------:R-:W-:Y:S01]  /*1f60*/  IMAD.MOV R59, RZ, RZ, -R54 ;  /* 0x000000ffff3b7224 */ /* 0x000fe200078e0a36 */
[----:B------:R-:W-:Y:S01]  /*1f70*/  PRMT R55, R50, 0x9910, RZ ;  /* 0x0000991032377816 */ /* 0x000fe200000000ff */
[----:B------:R-:W-:Y:S01]  /*1f80*/  IMAD R22, R22, 0x78, RZ ;  /* 0x0000007816167824 */ /* 0x000fe200078e02ff */
[----:B------:R-:W-:Y:S01]  /*1f90*/  LOP3.LUT R73, R18, 0xffff, RZ, 0xc0, !PT ;  /* 0x0000ffff12497812 */ /* 0x000fe200078ec0ff */
[----:B------:R-:W-:Y:S01]  /*1fa0*/  IMAD R51, R51, 0x78, RZ ;  /* 0x0000007833337824 */ /* 0x000fe200078e02ff */
[----:B------:R-:W-:Y:S01]  /*1fb0*/  PRMT R59, R59, 0x7710, RZ ;  /* 0x000077103b3b7816 */ /* 0x000fe200000000ff */
[----:B------:R-:W-:Y:S01]  /*1fc0*/  IMAD.MOV R22, RZ, RZ, -R22 ;  /* 0x000000ffff167224 */ /* 0x000fe200078e0a16 */
[----:B------:R-:W-:Y:S01]  /*1fd0*/  LOP3.LUT R75, R97, 0xffff, RZ, 0xc0, !PT ;  /* 0x0000ffff614b7812 */ /* 0x000fe200078ec0ff */
[C---:B------:R-:W-:Y:S01]  /*1fe0*/  IMAD.IADD R53, R50.reuse, 0x1, R53 ;  /* 0x0000000132357824 */ /* 0x040fe200078e0235 */
[----:B------:R-:W-:Y:S01]  /*1ff0*/  IADD3 R54, PT, PT, RZ, -R51, RZ ;  /* 0x80000033ff367210 */ /* 0x000fe20007ffe0ff */
[----:B------:R-:W-:Y:S01]  /*2000*/  VIADD R50, R50, 0x3 ;  /* 0x0000000332327836 */ /* 0x000fe20000000000 */
[----:B------:R-:W-:Y:S01]  /*2010*/  PRMT R23, R22, 0x7710, RZ ;  /* 0x0000771016177816 */ /* 0x000fe200000000ff */
[----:B------:R-:W-:Y:S01]  /*2020*/  IMAD R55, R55, 0xab, RZ ;  /* 0x000000ab37377824 */ /* 0x000fe200078e02ff */
[----:B------:R-:W-:Y:S01]  /*2030*/  PRMT R51, R57, 0x7710, RZ ;  /* 0x0000771039337816 */ /* 0x000fe200000000ff */
[----:B------:R-:W-:Y:S01]  /*2040*/  IMAD.IADD R63, R36, 0x1, R63 ;  /* 0x00000001243f7824 */ /* 0x000fe200078e023f */
[----:B------:R-:W-:Y:S01]  /*2050*/  LOP3.LUT R56, R50, 0xffff, RZ, 0xc0, !PT ;  /* 0x0000ffff32387812 */ /* 0x000fe200078ec0ff */
[----:B------:R-:W-:Y:S01]  /*2060*/  IMAD.IADD R22, R96, 0x1, R23 ;  /* 0x0000000160167824 */ /* 0x000fe200078e0217 */
[----:B------:R-:W-:Y:S01]  /*2070*/  PRMT R57, R54, 0x7710, RZ ;  /* 0x0000771036397816 */ /* 0x000fe200000000ff */
[----:B------:R-:W-:Y:S01]  /*2080*/  IMAD.IADD R96, R96, 0x1, R51 ;  /* 0x0000000160607824 */ /* 0x000fe200078e0233 */
[----:B------:R-:W-:Y:S01]  /*2090*/  LOP3.LUT R53, R53, 0xffff, RZ, 0xc0, !PT ;  /* 0x0000ffff35357812 */ /* 0x000fe200078ec0ff */
[----:B------:R-:W-:Y:S01]  /*20a0*/  IMAD R51, R56, 0x2aab, RZ ;  /* 0x00002aab38337824 */ /* 0x000fe200078e02ff */
[----:B------:R-:W-:Y:S01]  /*20b0*/  LOP3.LUT R69, R15, 0xffff, RZ, 0xc0, !PT ;  /* 0x0000ffff0f457812 */ /* 0x000fe200078ec0ff */
[C---:B------:R-:W-:Y:S01]  /*20c0*/  VIADD R54, R55.reuse, 0x357 ;  /* 0x0000035737367836 */ /* 0x040fe20000000000 */
[----:B------:R-:W-:Y:S01]  /*20d0*/  LOP3.LUT R79, R96, 0xffff, RZ, 0xc0, !PT ;  /* 0x0000ffff604f7812 */ /* 0x000fe200078ec0ff */
[----:B------:R-:W-:Y:S01]  /*20e0*/  IMAD.IADD R23, R24, 0x1, R57 ;  /* 0x0000000118177824 */ /* 0x000fe200078e0239 */
[----:B------:R-:W-:Y:S01]  /*20f0*/  SHF.R.U32.HI R51, RZ, 0x13, R51 ;  /* 0x00000013ff337819 */ /* 0x000fe20000011633 */
[----:B------:R-:W-:Y:S01]  /*2100*/  VIADD R55, R55, 0x402 ;  /* 0x0000040237377836 */ /* 0x000fe20000000000 */
[----:B------:R-:W-:Y:S01]  /*2110*/  PRMT R57, R38, 0x9910, RZ ;  /* 0x0000991026397816 */ /* 0x000fe200000000ff */
[----:B------:R-:W-:Y:S01]  /*2120*/  IMAD.IADD R71, R36, 0x1, R71 ;  /* 0x0000000124477824 */ /* 0x000fe200078e0247 */
[----:B------:R-:W-:Y:S01]  /*2130*/  IADD3 R24, PT, PT, R24, R59, RZ ;  /* 0x0000003b18187210 */ /* 0x000fe20007ffe0ff */
[----:B------:R-:W-:Y:S01]  /*2140*/  IMAD.IADD R60, R36, 0x1, R73 ;  /* 0x00000001243c7824 */ /* 0x000fe200078e0249 */
[----:B------:R-:W-:Y:S01]  /*2150*/  LOP3.LUT R56, R54, 0xffff, RZ, 0xc0, !PT ;  /* 0x0000ffff36387812 */ /* 0x000fe200078ec0ff */
[----:B------:R-:W-:Y:S01]  /*2160*/  IMAD.MOV.U32 R27, RZ, RZ, R57 ;  /* 0x000000ffff1b7224 */ /* 0x000fe200078e0039 */
[----:B------:R-:W-:Y:S01]  /*2170*/  PRMT R59, R51, 0x9910, RZ ;  /* 0x00009910333b7816 */ /* 0x000fe200000000ff */
[----:B------:R-:W-:Y:S01]  /*2180*/  IMAD.IADD R75, R36, 0x1, R75 ;  /* 0x00000001244b7824 */ /* 0x000fe200078e024b */
[----:B------:R-:W-:Y:S01]  /*2190*/  MOV R54, R58 ;  /* 0x0000003a00367202 */ /* 0x000fe20000000f00 */
[----:B------:R-:W-:Y:S01]  /*21a0*/  IMAD R27, R27, 0x78, RZ ;  /* 0x000000781b1b7824 */ /* 0x000fe200078e02ff */
[----:B------:R-:W-:Y:S01]  /*21b0*/  LOP3.LUT R58, R55, 0xffff, RZ, 0xc0, !PT ;  /* 0x0000ffff373a7812 */ /* 0x000fe200078ec0ff */
[----:B------:R-:W-:Y:S01]  /*21c0*/  IMAD.MOV.U32 R57, RZ, RZ, R59 ;  /* 0x000000ffff397224 */ /* 0x000fe200078e003b */
[----:B------:R-:W-:Y:S01]  /*21d0*/  SHF.R.U32.HI R55, RZ, 0xd, R56 ;  /* 0x0000000dff377819 */ /* 0x000fe20000011638 */
[----:B------:R-:W-:Y:S01]  /*21e0*/  IMAD R54, R54, 0x1e, RZ ;  /* 0x0000001e36367824 */ /* 0x000fe200078e02ff */
[----:B------:R-:W-:Y:S01]  /*21f0*/  SHF.R.U32.HI R56, RZ, 0xd, R58 ;  /* 0x0000000dff387819 */ /* 0x000fe2000001163a */
[----:B------:R-:W-:Y:S01]  /*2200*/  IMAD.MOV R27, RZ, RZ, -R27 ;  /* 0x000000ffff1b7224 */ /* 0x000fe200078e0a1b */
[----:B------:R-:W-:Y:S01]  /*2210*/  PRMT R58, R55, 0x9910, RZ ;  /* 0x00009910373a7816 */ /* 0x000fe200000000ff */
[----:B------:R-:W-:Y:S01]  /*2220*/  IMAD R55, R57, 0x30, RZ ;  /* 0x0000003039377824 */ /* 0x000fe200078e02ff */
[----:B------:R-:W-:Y:S01]  /*2230*/  PRMT R59, R56, 0x9910, RZ ;  /* 0x00009910383b7816 */ /* 0x000fe200000000ff */
[----:B------:R-:W-:Y:S01]  /*2240*/  IMAD.MOV R57, RZ, RZ, -R54 ;  /* 0x000000ffff397224 */ /* 0x000fe200078e0a36 */
[----:B------:R-:W-:Y:S01]  /*2250*/  PRMT R54, R27, 0x7710, RZ ;  /* 0x000077101b367816 */ /* 0x000fe200000000ff */
[----:B------:R-:W-:Y:S01]  /*2260*/  IMAD.IADD R79, R36, 0x1, R79 ;  /* 0x00000001244f7824 */ /* 0x000fe200078e024f */
[----:B------:R-:W-:Y:S01]  /*2270*/  LOP3.LUT R81, R24, 0xffff, RZ, 0xc0, !PT ;  /* 0x0000ffff18517812 */ /* 0x000fe200078ec0ff */
[----:B------:R-:W-:Y:S01]  /*2280*/  VIADD R18, R18, 0xffffffe3 ;  /* 0xffffffe312127836 */ /* 0x000fe20000000000 */
[----:B------:R-:W-:Y:S01]  /*2290*/  PRMT R56, R57, 0x7710, RZ ;  /* 0x0000771039387816 */ /* 0x000fe200000000ff */
[----:B------:R-:W-:Y:S01]  /*22a0*/  IMAD.IADD R27, R95, 0x1, R54 ;  /* 0x000000015f1b7824 */ /* 0x000fe200078e0236 */
[----:B------:R-:W-:Y:S01]  /*22b0*/  IADD3 R57, PT, PT, RZ, -R55, RZ ;  /* 0x80000037ff397210 */ /* 0x000fe20007ffe0ff */
[----:B------:R-:W-:Y:S01]  /*22c0*/  IMAD.MOV.U32 R55, RZ, RZ, R59 ;  /* 0x000000ffff377224 */ /* 0x000fe200078e003b */
[----:B------:R-:W-:Y:S01]  /*22d0*/  LOP3.LUT R59, R101, 0xffff, RZ, 0xc0, !PT ;  /* 0x0000ffff653b7812 */ /* 0x000fe200078ec0ff */
[----:B------:R-:W-:Y:S01]  /*22e0*/  IMAD R54, R58, 0x30, RZ ;  /* 0x000000303a367824 */ /* 0x000fe200078e02ff */
[----:B------:R-:W-:Y:S01]  /*22f0*/  PRMT R57, R57, 0x7710, RZ ;  /* 0x0000771039397816 */ /* 0x000fe200000000ff */
[----:B------:R-:W-:Y:S01]  /*2300*/  IMAD R55, R55, 0x30, RZ ;  /* 0x0000003037377824 */ /* 0x000fe200078e02ff */
[----:B------:R-:W-:Y:S01]  /*2310*/  LOP3.LUT R77, R21, 0xffff, RZ, 0xc0, !PT ;  /* 0x0000ffff154d7812 */ /* 0x000fe200078ec0ff */
[----:B------:R-:W-:Y:S01]  /*2320*/  IMAD.IADD R95, R95, 0x1, R56 ;  /* 0x000000015f5f7824 */ /* 0x000fe200078e0238 */
[----:B------:R-:W-:Y:S01]  /*2330*/  IADD3 R47, PT, PT, R50, R57, RZ ;  /* 0x00000039322f7210 */ /* 0x000fe20007ffe0ff */
[----:B------:R-:W-:Y:S01]  /*2340*/  IMAD.MOV R50, RZ, RZ, -R54 ;  /* 0x000000ffff327224 */ /* 0x000fe200078e0a36 */
[C---:B------:R-:W-:Y:S01]  /*2350*/  LOP3.LUT R54, R94.reuse, 0xffff, R48, 0xf8, !PT ;  /* 0x0000ffff5e367812 */ /* 0x040fe200078ef830 */
[----:B------:R-:W-:Y:S01]  /*2360*/  IMAD.MOV R55, RZ, RZ, -R55 ;  /* 0x000000ffff377224 */ /* 0x000fe200078e0a37 */
[C---:B------:R-:W-:Y:S01]  /*2370*/  LOP3.LUT R48, R94.reuse, 0xffff, R49, 0xf8, !PT ;  /* 0x0000ffff5e307812 */ /* 0x040fe200078ef831 */
[----:B------:R-:W-:Y:S01]  /*2380*/  IMAD.IADD R94, R94, 0x1, R53 ;  /* 0x000000015e5e7824 */ /* 0x000fe200078e0235 */
[----:B------:R-:W-:Y:S01]  /*2390*/  LOP3.LUT R49, R25, 0xffff, RZ, 0xc0, !PT ;  /* 0x0000ffff19317812 */ /* 0x000fe200078ec0ff */
[----:B------:R-:W-:Y:S01]  /*23a0*/  IMAD R45, R45, 0x360, R54 ;  /* 0x000003602d2d7824 */ /* 0x000fe200078e0236 */
[----:B------:R-:W-:Y:S01]  /*23b0*/  PRMT R53, R50, 0x7710, RZ ;  /* 0x0000771032357816 */ /* 0x000fe200000000ff */
[--C-:B------:R-:W-:Y:S01]  /*23c0*/  IMAD R46, R46, 0x360, R48.reuse ;  /* 0x000003602e2e7824 */ /* 0x100fe200078e0230 */
[----:B------:R-:W-:Y:S01]  /*23d0*/  PRMT R56, R55, 0x7710, RZ ;  /* 0x0000771037387816 */ /* 0x000fe200000000ff */
[----:B------:R-:W-:Y:S01]  /*23e0*/  IMAD R35, R35, 0x360, R48 ;  /* 0x0000036023237824 */ /* 0x000fe200078e0230 */
[----:B------:R-:W-:Y:S01]  /*23f0*/  IADD3 R50, PT, PT, R49, R36, RZ ;  /* 0x0000002431327210 */ /* 0x000fe20007ffe0ff */
[----:B------:R-:W-:Y:S01]  /*2400*/  IMAD.IADD R48, R34, 0x1, R53 ;  /* 0x0000000122307824 */ /* 0x000fe200078e0235 */
[----:B------:R-:W-:Y:S01]  /*2410*/  LOP3.LUT R49, R103, 0xffff, RZ, 0xc0, !PT ;  /* 0x0000ffff67317812 */ /* 0x000fe200078ec0ff */
[----:B------:R-:W-:Y:S01]  /*2420*/  IMAD.IADD R33, R33, 0x1, R56 ;  /* 0x0000000121217824 */ /* 0x000fe200078e0238 */
[----:B------:R-:W-:Y:S01]  /*2430*/  LOP3.LUT R55, R102, 0xffff, RZ, 0xc0, !PT ;  /* 0x0000ffff66377812 */ /* 0x000fe200078ec0ff */
[----:B------:R-:W-:Y:S01]  /*2440*/  IMAD R34, R44, 0x360, R54 ;  /* 0x000003602c227824 */ /* 0x000fe200078e0236 */
[----:B------:R-:W-:Y:S01]  /*2450*/  LOP3.LUT R57, R6, 0xffff, RZ, 0xc0, !PT ;  /* 0x0000ffff06397812 */ /* 0x000fe200078ec0ff */
[----:B------:R-:W-:Y:S01]  /*2460*/  IMAD R93, R93, 0x310, R50 ;  /* 0x000003105d5d7824 */ /* 0x000fe200078e0232 */
[----:B------:R-:W-:Y:S01]  /*2470*/  LOP3.LUT R107, R95, 0xffff, RZ, 0xc0, !PT ;  /* 0x0000ffff5f6b7812 */ /* 0x000fe200078ec0ff */
[C---:B------:R-:W-:Y:S01]  /*2480*/  IMAD.IADD R49, R36.reuse, 0x1, R49 ;  /* 0x0000000124317824 */ /* 0x040fe200078e0231 */
[----:B------:R-:W-:Y:S01]  /*2490*/  LOP3.LUT R53, R3, 0xffff, RZ, 0xc0, !PT ;  /* 0x0000ffff03357812 */ /* 0x000fe200078ec0ff */
[C---:B------:R-:W-:Y:S01]  /*24a0*/  IMAD.IADD R55, R36.reuse, 0x1, R55 ;  /* 0x0000000124377824 */ /* 0x040fe200078e0237 */
[C---:B------:R-:W-:Y:S01]  /*24b0*/  IADD3 R54, PT, PT, R36.reuse, R61, RZ ;  /* 0x0000003d24367210 */ /* 0x040fe20007ffe0ff */
[C---:B------:R-:W-:Y:S01]  /*24c0*/  IMAD.IADD R50, R36.reuse, 0x1, R57 ;  /* 0x0000000124327824 */ /* 0x040fe200078e0239 */
[C---:B------:R-:W-:Y:S01]  /*24d0*/  IADD3 R44, PT, PT, R36.reuse, R53, RZ ;  /* 0x00000035242c7210 */ /* 0x040fe20007ffe0ff */
[C---:B------:R-:W-:Y:S01]  /*24e0*/  IMAD.IADD R59, R36.reuse, 0x1, R59 ;  /* 0x00000001243b7824 */ /* 0x040fe200078e023b */
[C---:B------:R-:W-:Y:S01]  /*24f0*/  IADD3 R58, PT, PT, R36.reuse, R69, RZ ;  /* 0x00000045243a7210 */ /* 0x040fe20007ffe0ff */
[C---:B------:R-:W-:Y:S01]  /*2500*/  IMAD.IADD R56, R36.reuse, 0x1, R65 ;  /* 0x0000000124387824 */ /* 0x040fe200078e0241 */
[C---:B------:R-:W-:Y:S01]  /*2510*/  IADD3 R62, PT, PT, R36.reuse, R77, RZ ;  /* 0x0000004d243e7210 */ /* 0x040fe20007ffe0ff */
[----:B------:R-:W-:Y:S01]  /*2520*/  IMAD.IADD R64, R36, 0x1, R81 ;  /* 0x0000000124407824 */ /* 0x000fe200078e0251 */
[----:B------:R-:W-:Y:S01]  /*2530*/  LOP3.LUT R48, R48, 0xff, RZ, 0xc0, !PT ;  /* 0x000000ff30307812 */ /* 0x000fe200078ec0ff */
[----:B------:R-:W-:Y:S01]  /*2540*/  IMAD.IADD R107, R36, 0x1, R107 ;  /* 0x00000001246b7824 */ /* 0x000fe200078e026b */
[----:B------:R-:W-:Y:S01]  /*2550*/  PRMT R36, R52, 0x9910, RZ ;  /* 0x0000991034247816 */ /* 0x000fe200000000ff */
[----:B------:R-:W-:Y:S01]  /*2560*/  IMAD R92, R92, 0x310, R49 ;  /* 0x000003105c5c7824 */ /* 0x000fe200078e0231 */
[----:B------:R-:W-:Y:S01]  /*2570*/  LOP3.LUT R33, R33, 0xff, RZ, 0xc0, !PT ;  /* 0x000000ff21217812 */ /* 0x000fe200078ec0ff */
[----:B------:R-:W-:Y:S01]  /*2580*/  IMAD R48, R48, 0x56, RZ ;  /* 0x0000005630307824 */ /* 0x000fe200078e02ff */
[----:B------:R-:W-:Y:S01]  /*2590*/  PRMT R10, R10, 0x9910, RZ ;  /* 0x000099100a0a7816 */ /* 0x000fe200000000ff */
[----:B------:R-:W-:Y:S01]  /*25a0*/  IMAD R36, R36, 0x56, RZ ;  /* 0x0000005624247824 */ /* 0x000fe200078e02ff */
[----:B------:R-:W-:Y:S01]  /*25b0*/  PRMT R13, R13, 0x9910, RZ ;  /* 0x000099100d0d7816 */ /* 0x000fe200000000ff */
[----:B------:R-:W-:Y:S01]  /*25c0*/  IMAD R33, R33, 0x56, RZ ;  /* 0x0000005621217824 */ /* 0x000fe200078e02ff */
[----:B------:R-:W-:Y:S01]  /*25d0*/  PRMT R17, R17, 0x9910, RZ ;  /* 0x0000991011117816 */ /* 0x000fe200000000ff */
[----:B------:R-:W-:Y:S01]  /*25e0*/  IMAD R91, R91, 0x310, R44 ;  /* 0x000003105b5b7824 */ /* 0x000fe200078e022c */
[----:B------:R-:W-:Y:S01]  /*25f0*/  LOP3.LUT R36, R36, 0xffff, RZ, 0xc0, !PT ;  /* 0x0000ffff24247812 */ /* 0x000fe200078ec0ff */
[----:B------:R-:W-:Y:S01]  /*2600*/  VIADD R6, R6, 0xffffffe3 ;  /* 0xffffffe306067836 */ /* 0x000fe20000000000 */
[----:B------:R-:W-:Y:S01]  /*2610*/  SHF.R.U32.HI R33, RZ, 0x8, R33 ;  /* 0x00000008ff217819 */ /* 0x000fe20000011621 */
[----:B------:R-:W-:Y:S01]  /*2620*/  VIADD R21, R21, 0xffffffe3 ;  /* 0xffffffe315157836 */ /* 0x000fe20000000000 */
[----:B------:R-:W-:Y:S01]  /*2630*/  SHF.R.U32.HI R49, RZ, 0x8, R36 ;  /* 0x00000008ff317819 */ /* 0x000fe20000011624 */
[----:B------:R-:W-:Y:S01]  /*2640*/  IMAD R89, R89, 0x310, R50 ;  /* 0x0000031059597824 */ /* 0x000fe200078e0232 */
[----:B------:R-:W-:Y:S01]  /*2650*/  SHF.R.U32.HI R36, RZ, 0x8, R48 ;  /* 0x00000008ff247819 */ /* 0x000fe20000011630 */
[----:B------:R-:W-:Y:S01]  /*2660*/  IMAD R90, R90, 0x310, R55 ;  /* 0x000003105a5a7824 */ /* 0x000fe200078e0237 */
[----:B------:R-:W-:Y:S01]  /*2670*/  PRMT R32, R32, 0x5410, R49 ;  /* 0x0000541020207816 */ /* 0x000fe20000000031 */
[----:B------:R-:W-:Y:S01]  /*2680*/  IMAD R88, R88, 0x310, R59 ;  /* 0x0000031058587824 */ /* 0x000fe200078e023b */
[----:B------:R-:W-:Y:S01]  /*2690*/  PRMT R44, R26, 0x9910, RZ ;  /* 0x000099101a2c7816 */ /* 0x000fe200000000ff */
[----:B------:R-:W-:Y:S01]  /*26a0*/  IMAD R36, R36, 0x9, R35 ;  /* 0x0000000924247824 */ /* 0x000fe200078e0223 */
[----:B------:R-:W-:Y:S01]  /*26b0*/  PRMT R35, R47, 0x9910, RZ ;  /* 0x000099102f237816 */ /* 0x000fe200000000ff */
[----:B------:R-:W-:Y:S01]  /*26c0*/  IDP.2A.LO.U16.U8 R37, R32, R37, RZ ;  /* 0x0000002520257226 */ /* 0x000fe200000010ff */
[----:B------:R-:W-:Y:S01]  /*26d0*/  PRMT R48, R5, 0x9910, RZ ;  /* 0x0000991005307816 */ /* 0x000fe200000000ff */
[----:B------:R-:W-:Y:S01]  /*26e0*/  IMAD R32, R29, 0x360, R94 ;  /* 0x000003601d207824 */ /* 0x000fe200078e025e */
[----:B------:R-:W-:Y:S01]  /*26f0*/  PRMT R47, R4, 0x9910, RZ ;  /* 0x00009910042f7816 */ /* 0x000fe200000000ff */
[----:B------:R-:W-:Y:S01]  /*2700*/  IMAD R29, R30, 0x56, RZ ;  /* 0x000000561e1d7824 */ /* 0x000fe200078e02ff */
[----:B------:R-:W-:Y:S01]  /*2710*/  PRMT R50, R27, 0x9910, RZ ;  /* 0x000099101b327816 */ /* 0x000fe200000000ff */
[----:B------:R-:W-:Y:S01]  /*2720*/  IMAD R30, R35, 0x56, RZ ;  /* 0x00000056231e7824 */ /* 0x000fe200078e02ff */
[----:B------:R-:W-:Y:S01]  /*2730*/  LOP3.LUT R27, R6, 0xffff, RZ, 0xc0, !PT ;  /* 0x0000ffff061b7812 */ /* 0x000fe200078ec0ff */
[----:B------:R-:W-:Y:S01]  /*2740*/  IMAD R35, R33, 0x9, R32 ;  /* 0x0000000921237824 */ /* 0x000fe200078e0220 */
[----:B------:R-:W-:Y:S01]  /*2750*/  LOP3.LUT R29, R29, 0xffff, RZ, 0xc0, !PT ;  /* 0x0000ffff1d1d7812 */ /* 0x000fe200078ec0ff */
[----:B------:R-:W-:Y:S01]  /*2760*/  VIADD R26, R9, 0xffffffe3 ;  /* 0xffffffe3091a7836 */ /* 0x000fe20000000000 */
[----:B------:R-:W-:Y:S01]  /*2770*/  LOP3.LUT R33, R28, 0xffff, RZ, 0xc0, !PT ;  /* 0x0000ffff1c217812 */ /* 0x000fe200078ec0ff */
[----:B------:R-:W-:Y:S01]  /*2780*/  IMAD.MOV.U32 R5, RZ, RZ, R47 ;  /* 0x000000ffff057224 */ /* 0x000fe200078e002f */
[----:B------:R-:W-:Y:S01]  /*2790*/  SHF.R.U32.HI R29, RZ, 0x8, R29 ;  /* 0x00000008ff1d7819 */ /* 0x000fe2000001161d */
[----:B------:R-:W-:Y:S01]  /*27a0*/  IMAD R87, R87, 0x310, R54 ;  /* 0x0000031057577824 */ /* 0x000fe200078e0236 */
[----:B------:R-:W-:Y:S01]  /*27b0*/  PRMT R9, R11, 0x9910, RZ ;  /* 0x000099100b097816 */ /* 0x000fe200000000ff */
[----:B------:R-:W-:Y:S01]  /*27c0*/  IMAD R34, R33, 0x9, R34 ;  /* 0x0000000921227824 */ /* 0x000fe200078e0222 */
[----:B------:R-:W-:Y:S01]  /*27d0*/  LOP3.LUT R29, R29, 0xffff, RZ, 0xc0, !PT ;  /* 0x0000ffff1d1d7812 */ /* 0x000fe200078ec0ff */
[----:B------:R-:W-:Y:S01]  /*27e0*/  IMAD R86, R86, 0x310, R63 ;  /* 0x0000031056567824 */ /* 0x000fe200078e023f */
[----:B------:R-:W-:Y:S01]  /*27f0*/  LOP3.LUT R32, R31, 0xffff, RZ, 0xc0, !PT ;  /* 0x0000ffff1f207812 */ /* 0x000fe200078ec0ff */
[----:B------:R-:W-:Y:S01]  /*2800*/  IMAD R31, R51, 0x360, R94 ;  /* 0x00000360331f7824 */ /* 0x000fe200078e025e */
[----:B------:R-:W-:Y:S01]  /*2810*/  PRMT R11, R14, 0x9910, RZ ;  /* 0x000099100e0b7816 */ /* 0x000fe200000000ff */
[----:B------:R-:W-:Y:S01]  /*2820*/  IMAD R33, R29, 0x9, R46 ;  /* 0x000000091d217824 */ /* 0x000fe200078e022e */
[----:B------:R-:W-:Y:S01]  /*2830*/  PRMT R46, R2, 0x9910, RZ ;  /* 0x00009910022e7816 */ /* 0x000fe200000000ff */
[----:B------:R-:W-:Y:S01]  /*2840*/  VIADD R29, R25, 0xffffffe3 ;  /* 0xffffffe3191d7836 */ /* 0x000fe20000000000 */
[----:B------:R-:W-:Y:S01]  /*2850*/  PRMT R14, R19, 0x9910, RZ ;  /* 0x00009910130e7816 */ /* 0x000fe200000000ff */
[----:B------:R-:W-:Y:S01]  /*2860*/  VIADD R25, R12, 0xffffffe3 ;  /* 0xffffffe30c197836 */ /* 0x000fe20000000000 */
[----:B------:R-:W-:Y:S01]  /*2870*/  PRMT R12, R16, 0x9910, RZ ;  /* 0x00009910100c7816 */ /* 0x000fe200000000ff */
[----:B------:R-:W-:Y:S01]  /*2880*/  VIADD R2, R24, 0xffffffe3 ;  /* 0xffffffe318027836 */ /* 0x000fe20000000000 */
[----:B------:R-:W-:Y:S01]  /*2890*/  PRMT R16, R20, 0x9910, RZ ;  /* 0x0000991014107816 */ /* 0x000fe200000000ff */
[----:B------:R-:W-:Y:S01]  /*28a0*/  IMAD.MOV.U32 R4, RZ, RZ, R46 ;  /* 0x000000ffff047224 */ /* 0x000fe200078e002e */
[----:B------:R-:W-:Y:S01]  /*28b0*/  PRMT R20, R7, 0x9910, RZ ;  /* 0x0000991007147816 */ /* 0x000fe200000000ff */
[----:B------:R-:W-:Y:S01]  /*28c0*/  IMAD.MOV.U32 R7, RZ, RZ, R48 ;  /* 0x000000ffff077224 */ /* 0x000fe200078e0030 */
[----:B------:R-:W-:Y:S01]  /*28d0*/  PRMT R19, R22, 0x9910, RZ ;  /* 0x0000991016137816 */ /* 0x000fe200000000ff */
[----:B------:R-:W-:Y:S01]  /*28e0*/  IMAD R32, R32, 0x9, R45 ;  /* 0x0000000920207824 */ /* 0x000fe200078e022d */
[----:B------:R-:W-:Y:S01]  /*28f0*/  MOV R6, R8 ;  /* 0x0000000800067202 */ /* 0x000fe20000000f00 */
[----:B------:R-:W-:Y:S01]  /*2900*/  IMAD.MOV.U32 R8, RZ, RZ, R10 ;  /* 0x000000ffff087224 */ /* 0x000fe200078e000a */
[----:B------:R-:W-:Y:S01]  /*2910*/  LOP3.LUT R22, R21, 0xffff, RZ, 0xc0, !PT ;  /* 0x0000ffff15167812 */ /* 0x000fe200078ec0ff */
[----:B------:R-:W-:Y:S01]  /*2920*/  IMAD.MOV.U32 R10, RZ, RZ, R13 ;  /* 0x000000ffff0a7224 */ /* 0x000fe200078e000d */
[----:B------:R-:W-:Y:S01]  /*2930*/  IADD3 R15, PT, PT, R15, -0x1d, RZ ;  /* 0xffffffe30f0f7810 */ /* 0x000fe20007ffe0ff */
[----:B------:R-:W-:Y:S01]  /*2940*/  IMAD.MOV.U32 R13, RZ, RZ, R17 ;  /* 0x000000ffff0d7224 */ /* 0x000fe200078e0011 */
[----:B------:R-:W-:Y:S01]  /*2950*/  LOP3.LUT R21, R2, 0xffff, RZ, 0xc0, !PT ;  /* 0x0000ffff02157812 */ /* 0x000fe200078ec0ff */
[----:B------:R-:W-:Y:S01]  /*2960*/  IMAD R2, R4, 0x89, RZ ;  /* 0x0000008904027824 */ /* 0x000fe200078e02ff */
[----:B------:R-:W-:Y:S01]  /*2970*/  PRMT R45, R0, 0x9910, RZ ;  /* 0x00009910002d7816 */ /* 0x000fe200000000ff */
[----:B------:R-:W-:Y:S01]  /*2980*/  IMAD R4, R7, 0x89, RZ ;  /* 0x0000008907047824 */ /* 0x000fe200078e02ff */
[----:B------:R-:W-:Y:S01]  /*2990*/  PRMT R49, R23, 0x9910, RZ ;  /* 0x0000991017317816 */ /* 0x000fe200000000ff */
[----:B------:R-:W-:Y:S01]  /*29a0*/  IMAD R7, R8, 0x89, RZ ;  /* 0x0000008908077824 */ /* 0x000fe200078e02ff */
[----:B------:R-:W-:Y:S01]  /*29b0*/  LOP3.LUT R24, R15, 0xffff, RZ, 0xc0, !PT ;  /* 0x0000ffff0f187812 */ /* 0x000fe200078ec0ff */
[----:B------:R-:W-:Y:S01]  /*29c0*/  IMAD R8, R9, 0x89, RZ ;  /* 0x0000008909087824 */ /* 0x000fe200078e02ff */
[----:B------:R-:W-:Y:S01]  /*29d0*/  IADD3 R28, PT, PT, R3, -0x1d, RZ ;  /* 0xffffffe3031c7810 */ /* 0x000fe20007ffe0ff */
[----:B------:R-:W-:Y:S01]  /*29e0*/  IMAD R0, R44, 0x89, RZ ;  /* 0x000000892c007824 */ /* 0x000fe200078e02ff */
[----:B------:R-:W-:Y:S01]  /*29f0*/  MOV R15, R16 ;  /* 0x00000010000f7202 */ /* 0x000fe20000000f00 */
[----:B------:R-:W-:Y:S01]  /*2a00*/  IMAD R9, R10, 0x89, RZ ;  /* 0x000000890a097824 */ /* 0x000fe200078e02ff */
[----:B------:R-:W-:Y:S01]  /*2a10*/  MOV R3, R45 ;  /* 0x0000002d00037202 */ /* 0x000fe20000000f00 */
[----:B------:R-:W-:Y:S01]  /*2a20*/  IMAD R10, R11, 0x89, RZ ;  /* 0x000000890b0a7824 */ /* 0x000fe200078e02ff */
[----:B------:R-:W-:Y:S01]  /*2a30*/  LOP3.LUT R23, R18, 0xffff, RZ, 0xc0, !PT ;  /* 0x0000ffff12177812 */ /* 0x000fe200078ec0ff */
[----:B------:R-:W-:Y:S01]  /*2a40*/  IMAD.MOV.U32 R16, RZ, RZ, R19 ;  /* 0x000000ffff107224 */ /* 0x000fe200078e0013 */
[----:B------:R-:W-:Y:S01]  /*2a50*/  MOV R18, R20 ;  /* 0x0000001400127202 */ /* 0x000fe20000000f00 */
[----:B------:R-:W-:Y:S01]  /*2a60*/  IMAD R11, R12, 0x89, RZ ;  /* 0x000000890c0b7824 */ /* 0x000fe200078e02ff */
[----:B------:R-:W-:Y:S01]  /*2a70*/  LOP3.LUT R30, R30, 0xffff, RZ, 0xc0, !PT ;  /* 0x0000ffff1e1e7812 */ /* 0x000fe200078ec0ff */
[----:B------:R-:W-:Y:S01]  /*2a80*/  IMAD.MOV.U32 R17, RZ, RZ, R49 ;  /* 0x000000ffff117224 */ /* 0x000fe200078e0031 */
[----:B------:R-:W-:Y:S01]  /*2a90*/  LOP3.LUT R20, R0, 0xffff, RZ, 0xc0, !PT ;  /* 0x0000ffff00147812 */ /* 0x000fe200078ec0ff */
[----:B------:R-:W-:Y:S01]  /*2aa0*/  IMAD R12, R13, 0x89, RZ ;  /* 0x000000890d0c7824 */ /* 0x000fe200078e02ff */
[----:B------:R-:W-:Y:S01]  /*2ab0*/  SHF.R.U32.HI R30, RZ, 0x8, R30 ;  /* 0x00000008ff1e7819 */ /* 0x000fe2000001161e */
[----:B------:R-:W-:Y:S01]  /*2ac0*/  IMAD.MOV.U32 R19, RZ, RZ, R50 ;  /* 0x000000ffff137224 */ /* 0x000fe200078e0032 */
[----:B------:R-:W-:Y:S01]  /*2ad0*/  LOP3.LUT R4, R4, 0xffff, RZ, 0xc0, !PT ;  /* 0x0000ffff04047812 */ /* 0x000fe200078ec0ff */
[----:B------:R-:W-:Y:S01]  /*2ae0*/  IMAD R13, R14, 0x89, RZ ;  /* 0x000000890e0d7824 */ /* 0x000fe200078e02ff */
        /* <DEDUP_REMOVED lines=17> */
[----:B------:R-:W-:Y:S01]  /*2c00*/  IMAD R31, R30, 0x9, R31 ;  /* 0x000000091e1f7824 */ /* 0x000fe200078e021f */
[----:B------:R-:W-:Y:S01]  /*2c10*/  LOP3.LUT R45, R11, 0xffff, RZ, 0xc0, !PT ;  /* 0x0000ffff0b2d7812 */ /* 0x000fe200078ec0ff */
[----:B------:R-:W-:Y:S01]  /*2c20*/  HFMA2 R30, -RZ, RZ, 0, 0 ;  /* 0x00000000ff1e7431 */ /* 0x000fe200000001ff */
[----:B------:R-:W-:Y:S01]  /*2c30*/  LOP3.LUT R46, R12, 0xffff, RZ, 0xc0, !PT ;  /* 0x0000ffff0c2e7812 */ /* 0x000fe200078ec0ff */
[----:B------:R-:W-:Y:S01]  /*2c40*/  IMAD R85, R85, 0x310, R56 ;  /* 0x0000031055557824 */ /* 0x000fe200078e0238 */
        /* <DEDUP_REMOVED lines=12> */
[----:B------:R-:W-:Y:S01]  /*2d10*/  SHF.R.U32.HI R17, RZ, 0xc, R3 ;  /* 0x0000000cff117819 */ /* 0x000fe20000011603 */
[----:B------:R-:W-:Y:S01]  /*2d20*/  IMAD R40, R40, 0x310, R79 ;  /* 0x0000031028287824 */ /* 0x000fe200078e024f */
[----:B------:R-:W-:Y:S01]  /*2d30*/  SHF.R.U32.HI R16, RZ, 0xc, R4 ;  /* 0x0000000cff107819 */ /* 0x000fe20000011604 */
[----:B------:R-:W-:Y:S01]  /*2d40*/  IMAD R39, R39, 0x310, R64 ;  /* 0x0000031027277824 */ /* 0x000fe200078e0240 */
[----:B------:R-:W-:Y:S01]  /*2d50*/  SHF.R.U32.HI R15, RZ, 0xc, R6 ;  /* 0x0000000cff0f7819 */ /* 0x000fe20000011606 */
[----:B------:R-:W-:Y:S01]  /*2d60*/  IMAD R38, R38, 0x310, R107 ;  /* 0x0000031026267824 */ /* 0x000fe200078e026b */
[----:B------:R-:W-:-:S02]  /*2d70*/  SHF.R.U32.HI R14, RZ, 0xc, R7 ;  /* 0x0000000cff0e7819 */ /* 0x000fc40000011607 */
[----:B------:R-:W-:Y:S02]  /*2d80*/  CS2R R72, SRZ ;  /* 0x0000000000487805 */ /* 0x000fe4000001ff00 */
[----:B------:R-:W-:Y:S02]  /*2d90*/  SHF.R.U32.HI R13, RZ, 0xc, R8 ;  /* 0x0000000cff0d7819 */ /* 0x000fe40000011608 */
[----:B------:R-:W-:Y:S02]  /*2da0*/  SHF.R.U32.HI R12, RZ, 0xc, R9 ;  /* 0x0000000cff0c7819 */ /* 0x000fe40000011609 */
[----:B------:R-:W-:Y:S02]  /*2db0*/  SHF.R.U32.HI R11, RZ, 0xc, R10 ;  /* 0x0000000cff0b7819 */ /* 0x000fe4000001160a */
[----:B------:R-:W-:Y:S02]  /*2dc0*/  SHF.R.U32.HI R20, RZ, 0xc, R20 ;  /* 0x0000000cff147819 */ /* 0x000fe40000011614 */
[----:B------:R-:W-:-:S02]  /*2dd0*/  SHF.R.U32.HI R19, RZ, 0xc, R0 ;  /* 0x0000000cff137819 */ /* 0x000fc40000011600 */
[----:B------:R-:W-:Y:S02]  /*2de0*/  SHF.R.U32.HI R18, RZ, 0xc, R2 ;  /* 0x0000000cff127819 */ /* 0x000fe40000011602 */
        /* <DEDUP_REMOVED lines=8> */
[----:B------:R-:W-:Y:S02]  /*2e70*/  LOP3.LUT R29, R29, 0xffff, RZ, 0xc0, !PT ;  /* 0x0000ffff1d1d7812 */ /* 0x000fe400078ec0ff */
[----:B------:R-:W-:Y:S02]  /*2e80*/  LOP3.LUT R28, R28, 0xffff, RZ, 0xc0, !PT ;  /* 0x0000ffff1c1c7812 */ /* 0x000fe400078ec0ff */
[----:B------:R-:W-:-:S02]  /*2e90*/  LOP3.LUT R26, R26, 0xffff, RZ, 0xc0, !PT ;  /* 0x0000ffff1a1a7812 */ /* 0x000fc400078ec0ff */
[----:B------:R-:W-:Y:S02]  /*2ea0*/  LOP3.LUT R25, R25, 0xffff, RZ, 0xc0, !PT ;  /* 0x0000ffff19197812 */ /* 0x000fe400078ec0ff */
[----:B------:R-:W-:Y:S02]  /*2eb0*/  LOP3.LUT R20, R20, 0xffff, RZ, 0xc0, !PT ;  /* 0x0000ffff14147812 */ /* 0x000fe400078ec0ff */
[----:B------:R-:W-:Y:S02]  /*2ec0*/  LOP3.LUT R19, R19, 0xffff, RZ, 0xc0, !PT ;  /* 0x0000ffff13137812 */ /* 0x000fe400078ec0ff */
        /* <DEDUP_REMOVED lines=15> */
[----:B--2---:R-:W-:-:S07]  /*2fc0*/  LOP3.LUT R3, R3, 0xffff, RZ, 0xc0, !PT ;  /* 0x0000ffff03037812 */ /* 0x004fce00078ec0ff */
.L_x_50:
[----:B------:R-:W-:-:S07]  /*2fd0*/  IMAD.MOV.U32 R2, RZ, RZ, RZ ;  /* 0x000000ffff027224 */ /* 0x000fce00078e00ff */
.L_x_49:
[----:B------:R-:W0:Y:S01]  /*2fe0*/  S2R R0, SR_CTAID.Y ;  /* 0x0000000000007919 */ /* 0x000e220000002600 */
[----:B------:R-:W-:Y:S01]  /*2ff0*/  LOP3.LUT R46, R103, 0xffff, RZ, 0xc0, !PT ;  /* 0x0000ffff672e7812 */ /* 0x000fe200078ec0ff */
[----:B------:R-:W-:Y:S02]  /*3000*/  IMAD R49, R30, 0x3100, R92 ;  /* 0x000031001e317824 */ /* 0x000fe400078e025c */
[----:B------:R-:W-:Y:S01]  /*3010*/  IMAD.MOV.U32 R47, RZ, RZ, RZ ;  /* 0x000000ffff2f7224 */ /* 0x000fe200078e00ff */
[----:B------:R-:W-:Y:S01]  /*3020*/  ISETP.GT.U32.AND P4, PT, R46, 0x1c, PT ;  /* 0x0000001c2e00780c */ /* 0x000fe20003f84070 */
[----:B------:R-:W-:Y:S01]  /*3030*/  IMAD.MOV.U32 R51, RZ, RZ, RZ ;  /* 0x000000ffff337224 */ /* 0x000fe200078e00ff */
[----:B------:R-:W-:Y:S01]  /*3040*/  LOP3.LUT R46, R102, 0xffff, RZ, 0xc0, !PT ;  /* 0x0000ffff662e7812 */ /* 0x000fe200078ec0ff */
[----:B------:R-:W-:Y:S01]  /*3050*/  IMAD.MOV.U32 R53, RZ, RZ, RZ ;  /* 0x000000ffff357224 */ /* 0x000fe200078e00ff */
[----:B------:R-:W-:Y:S01]  /*3060*/  LOP3.LUT R48, R101, 0xffff, RZ, 0xc0, !PT ;  /* 0x0000ffff65307812 */ /* 0x000fe200078ec0ff */
[----:B------:R-:W-:-:S02]  /*3070*/  IMAD.MOV.U32 R57, RZ, RZ, RZ ;  /* 0x000000ffff397224 */ /* 0x000fc400078e00ff */
[----:B------:R-:W-:Y:S01]  /*3080*/  IMAD.MOV.U32 R65, RZ, RZ, RZ ;  /* 0x000000ffff417224 */ /* 0x000fe200078e00ff */
[----:B------:R-:W1:Y:S01]  /*3090*/  S2R R58, SR_TID.Z ;  /* 0x00000000003a7919 */ /* 0x000e620000002300 */
[----:B------:R-:W1:Y:S01]  /*30a0*/  S2R R59, SR_TID.Y ;  /* 0x00000000003b7919 */ /* 0x000e620000002200 */
[----:B------:R-:W2:Y:S01]  /*30b0*/  S2R R61, SR_CgaCtaId ;  /* 0x00000000003d7919 */ /* 0x000ea20000008800 */
[----:B------:R-:W3:Y:S01]  /*30c0*/  S2R R60, SR_TID.X ;  /* 0x00000000003c7919 */ /* 0x000ee20000002100 */
[----:B------:R-:W-:Y:S01]  /*30d0*/  BAR.SYNC.DEFER_BLOCKING 0x0 ;  /* 0x0000000000007b1d */ /* 0x000fe20000010000 */
[----:B0-----:R-:W-:-:S04]  /*30e0*/  IMAD R45, R0, 0x4, R19 ;  /* 0x00000004002d7824 */ /* 0x001fc800078e0213 */
[--C-:B------:R-:W-:Y:S01]  /*30f0*/  IMAD.IADD R44, R45, 0x1, R2.reuse ;  /* 0x000000012d2c7824 */ /* 0x100fe200078e0202 */
[----:B------:R-:W-:Y:S02]  /*3100*/  LOP3.LUT P5, RZ, R2, R45, RZ, 0xfc, !PT ;  /* 0x0000002d02ff7212 */ /* 0x000fe400078afcff */
[----:B------:R-:W-:Y:S02]  /*3110*/  LEA R45, R0, R17, 0x2 ;  /* 0x00000011002d7211 */ /* 0x000fe400078e10ff */
[----:B------:R-:W-:Y:S02]  /*3120*/  ISETP.GT.U32.OR P4, PT, R44, 0x1c, P4 ;  /* 0x0000001c2c00780c */ /* 0x000fe40002784470 */
[----:B------:R-:W-:Y:S01]  /*3130*/  LOP3.LUT P6, RZ, R2, R45, RZ, 0xfc, !PT ;  /* 0x0000002d02ff7212 */ /* 0x000fe200078cfcff */
[----:B------:R-:W-:Y:S01]  /*3140*/  IMAD.IADD R44, R45, 0x1, R2 ;  /* 0x000000012d2c7824 */ /* 0x000fe200078e0202 */
[----:B------:R-:W-:Y:S02]  /*3150*/  PLOP3.LUT P4, PT, P4, P5, PT, 0xf2, 0x2f ;  /* 0x00000000002f781c */ /* 0x000fe4000278be72 */
[----:B------:R-:W-:-:S04]  /*3160*/  ISETP.GT.U32.AND P5, PT, R46, 0x1c, PT ;  /* 0x0000001c2e00780c */ /* 0x000fc80003fa4070 */
[----:B------:R-:W-:-:S04]  /*3170*/  ISETP.GT.U32.OR P5, PT, R44, 0x1c, P5 ;  /* 0x0000001c2c00780c */ /* 0x000fc80002fa4470 */
[----:B------:R-:W-:Y:S01]  /*3180*/  PLOP3.LUT P5, PT, P5, P6, PT, 0xf2, 0x2f ;  /* 0x00000000002f781c */ /* 0x000fe20002fade72 */
[----:B-1----:R-:W-:Y:S01]  /*3190*/  IMAD R62, R58, 0x4, R59 ;  /* 0x000000043a3e7824 */ /* 0x002fe200078e023b */
[----:B------:R-:W-:Y:S01]  /*31a0*/  MOV R63, 0x400 ;  /* 0x00000400003f7802 */ /* 0x000fe20000000f00 */
[----:B------:R-:W0:Y:S01]  /*31b0*/  @!P4 LDC.64 R44, c[0x0][0x380] ;  /* 0x0000e000ff2ccb82 */ /* 0x000e220000000a00 */
[----:B------:R-:W-:Y:S01]  /*31c0*/  @!P4 IMAD.IADD R46, R19, 0x1, R2 ;  /* 0x00000001132ec824 */ /* 0x000fe200078e0202 */
[----:B------:R-:W-:-:S03]  /*31d0*/  ISETP.NE.AND P6, PT, R115, RZ, PT ;  /* 0x000000ff7300720c */ /* 0x000fc60003fc5270 */
[----:B------:R-:W-:-:S04]  /*31e0*/  @!P4 IMAD R49, R46, 0x1c, R49 ;  /* 0x0000001c2e31c824 */ /* 0x000fc800078e0231 */
[----:B0-----:R-:W-:Y:S01]  /*31f0*/  @!P4 IMAD.WIDE R44, R49, 0x4, R44 ;  /* 0x00000004312cc825 */ /* 0x001fe200078e022c */
[----:B------:R-:W-:-:S04]  /*3200*/  LEA R49, R0, R18, 0x2 ;  /* 0x0000001200317211 */ /* 0x000fc800078e10ff */
[----:B------:R0:W4:Y:S01]  /*3210*/  @!P4 LDG.E.CONSTANT R47, desc[UR6][R44.64] ;  /* 0x000000062c2fc981 */ /* 0x000122000c1e9900 */
[----:B------:R-:W-:Y:S01]  /*3220*/  IMAD.IADD R46, R49, 0x1, R2 ;  /* 0x00000001312e7824 */ /* 0x000fe200078e0202 */
[----:B------:R-:W-:Y:S01]  /*3230*/  LOP3.LUT P4, RZ, R2, R49, RZ, 0xfc, !PT ;  /* 0x0000003102ff7212 */ /* 0x000fe2000788fcff */
[----:B------:R-:W-:-:S03]  /*3240*/  IMAD R49, R30, 0x3100, R91 ;  /* 0x000031001e317824 */ /* 0x000fc600078e025b */
[----:B------:R-:W-:-:S04]  /*3250*/  ISETP.GT.U32.OR P4, PT, R46, 0x1c, !P4 ;  /* 0x0000001c2e00780c */ /* 0x000fc80006784470 */
[----:B------:R-:W-:-:S13]  /*3260*/  ISETP.LT.U32.OR P4, PT, R28, 0xffe4, P4 ;  /* 0x0000ffe41c00780c */ /* 0x000fda0002781470 */
[----:B0-----:R-:W0:Y:S01]  /*3270*/  @!P4 LDC.64 R44, c[0x0][0x380] ;  /* 0x0000e000ff2ccb82 */ /* 0x001e220000000a00 */
[----:B------:R-:W-:-:S04]  /*3280*/  @!P4 IMAD.IADD R46, R18, 0x1, R2 ;  /* 0x00000001122ec824 */ /* 0x000fc800078e0202 */
[----:B------:R-:W-:-:S04]  /*3290*/  @!P4 IMAD R49, R46, 0x1c, R49 ;  /* 0x0000001c2e31c824 */ /* 0x000fc800078e0231 */
[----:B0-----:R-:W-:-:S05]  /*32a0*/  @!P4 IMAD.WIDE R44, R49, 0x4, R44 ;  /* 0x00000004312cc825 */ /* 0x001fca00078e022c */
[----:B------:R0:W5:Y:S01]  /*32b0*/  @!P4 LDG.E.CONSTANT R51, desc[UR6][R44.64] ;  /* 0x000000062c33c981 */ /* 0x000162000c1e9900 */
[----:B------:R-:W-:Y:S01]  /*32c0*/  @!P5 IADD3 R46, PT, PT, R17, R2, RZ ;  /* 0x00000002112ed210 */ /* 0x000fe20007ffe0ff */
[----:B------:R-:W-:-:S04]  /*32d0*/  IMAD R49, R30, 0x3100, R90 ;  /* 0x000031001e317824 */ /* 0x000fc800078e025a */
[----:B------:R-:W-:Y:S01]  /*32e0*/  @!P5 IMAD R49, R46, 0x1c, R49 ;  /* 0x0000001c2e31d824 */ /* 0x000fe200078e0231 */
[----:B0-----:R-:W0:Y:S01]  /*32f0*/  @!P5 LDC.64 R44, c[0x0][0x380] ;  /* 0x0000e000ff2cdb82 */ /* 0x001e220000000a00 */
[----:B------:R-:W-:Y:S02]  /*3300*/  ISETP.GT.U32.AND P4, PT, R48, 0x1c, PT ;  /* 0x0000001c3000780c */ /* 0x000fe40003f84070 */
[----:B0-----:R-:W-:-:S04]  /*3310*/  @!P5 IMAD.WIDE R44, R49, 0x4, R44 ;  /* 0x00000004312cd825 */ /* 0x001fc800078e022c */
[----:B------:R-:W-:Y:S01]  /*3320*/  IMAD R49, R0, 0x4, R3 ;  /* 0x0000000400317824 */ /* 0x000fe200078e0203 */
[----:B------:R0:W5:Y:S03]  /*3330*/  @!P5 LDG.E.CONSTANT R53, desc[UR6][R44.64] ;  /* 0x000000062c35d981 */ /* 0x000166000c1e9900 */
[----:B------:R-:W-:Y:S01]  /*3340*/  IMAD.IADD R46, R49, 0x1, R2 ;  /* 0x00000001312e7824 */ /* 0x000fe200078e0202 */
[----:B------:R-:W-:Y:S02]  /*3350*/  LOP3.LUT P5, RZ, R2, R49, RZ, 0xfc, !PT ;  /* 0x0000003102ff7212 */ /* 0x000fe400078afcff */
[----:B------:R-:W-:Y:S02]  /*3360*/  LEA R49, R0, R16, 0x2 ;  /* 0x0000001000317211 */ /* 0x000fe400078e10ff */
[----:B------:R-:W-:-:S03]  /*3370*/  ISETP.GT.U32.OR P4, PT, R46, 0x1c, P4 ;  /* 0x0000001c2e00780c */ /* 0x000fc60002784470 */
[----:B------:R-:W-:Y:S01]  /*3380*/  IMAD.IADD R46, R49, 0x1, R2 ;  /* 0x00000001312e7824 */ /* 0x000fe200078e0202 */
[----:B------:R-:W-:Y:S02]  /*3390*/  PLOP3.LUT P4, PT, P4, P5, PT, 0xf2, 0x2f ;  /* 0x00000000002f781c */ /* 0x000fe4000278be72 */
        /* <DEDUP_REMOVED lines=12> */
[----:B0-----:R-:W0:Y:S03]  /*3460*/  @!P4 LDC.64 R44, c[0x0][0x380] ;  /* 0x0000e000ff2ccb82 */ /* 0x001e260000000a00 */
[----:B0-----:R-:W-:-:S04]  /*3470*/  @!P4 IMAD.WIDE R44, R49, 0x4, R44 ;  /* 0x00000004312cc825 */ /* 0x001fc800078e022c */
[----:B------:R-:W-:Y:S01]  /*3480*/  IMAD R49, R0, 0x4, R20 ;  /* 0x0000000400317824 */ /* 0x000fe200078e0214 */
[----:B------:R0:W5:Y:S03]  /*3490*/  @!P4 LDG.E.CONSTANT R65, desc[UR6][R44.64] ;  /* 0x000000062c41c981 */ /* 0x000166000c1e9900 */
[----:B------:R-:W-:Y:S01]  /*34a0*/  IMAD.IADD R46, R49, 0x1, R2 ;  /* 0x00000001312e7824 */ /* 0x000fe200078e0202 */
[----:B------:R-:W-:Y:S01]  /*34b0*/  LOP3.LUT P4, RZ, R2, R49, RZ, 0xfc, !PT ;  /* 0x0000003102ff7212 */ /* 0x000fe2000788fcff */
[----:B------:R-:W-:-:S03]  /*34c0*/  IMAD R49, R30, 0x3100, R93 ;  /* 0x000031001e317824 */ /* 0x000fc600078e025d */
[----:B------:R-:W-:-:S04]  /*34d0*/  ISETP.GT.U32.OR P4, PT, R46, 0x1c, !P4 ;  /* 0x0000001c2e00780c */ /* 0x000fc80006784470 */
[----:B------:R-:W-:-:S13]  /*34e0*/  ISETP.LT.U32.OR P4, PT, R29, 0xffe4, P4 ;  /* 0x0000ffe41d00780c */ /* 0x000fda0002781470 */
[----:B0-----:R-:W0:Y:S01]  /*34f0*/  @!P4 LDC.64 R44, c[0x0][0x380] ;  /* 0x0000e000ff2ccb82 */ /* 0x001e220000000a00 */
[----:B------:R-:W-:-:S05]  /*3500*/  @!P4 IADD3 R46, PT, PT, R20, R2, RZ ;  /* 0x00000002142ec210 */ /* 0x000fca0007ffe0ff */
[----:B------:R-:W-:-:S04]  /*3510*/  @!P4 IMAD R49, R46, 0x1c, R49 ;  /* 0x0000001c2e31c824 */ /* 0x000fc800078e0231 */
[----:B0-----:R-:W-:-:S04]  /*3520*/  @!P4 IMAD.WIDE R48, R49, 0x4, R44 ;  /* 0x000000043130c825 */ /* 0x001fc800078e022c */
[----:B------:R-:W-:-:S06]  /*3530*/  IMAD.MOV.U32 R45, RZ, RZ, RZ ;  /* 0x000000ffff2d7224 */ /* 0x000fcc00078e00ff */
[----:B------:R-:W5:Y:S01]  /*3540*/  @!P4 LDG.E.CONSTANT R45, desc[UR6][R48.64] ;  /* 0x00000006302dc981 */ /* 0x000f62000c1e9900 */
[----:B------:R-:W-:Y:S01]  /*3550*/  IMAD R55, R62, 0xf0, RZ ;  /* 0x000000f03e377824 */ /* 0x000fe200078e02ff */
[----:B--2---:R-:W-:Y:S01]  /*3560*/  LEA R106, R61, R63, 0x18 ;  /* 0x0000003f3d6a7211 */ /* 0x004fe200078ec0ff */
[----:B------:R-:W-:Y:S02]  /*3570*/  BSSY.RECONVERGENT B0, `(.L_x_0) ;  /* 0x000001a000007945 */ /* 0x000fe40003800200 */
[----:B---3--:R-:W-:-:S04]  /*3580*/  IMAD R55, R60, 0x12, R55 ;  /* 0x000000123c377824 */ /* 0x008fc800078e0237 */
[----:B------:R-:W-:-:S05]  /*3590*/  IMAD R46, R55, 0x4, R106 ;  /* 0x00000004372e7824 */ /* 0x000fca00078e026a */
[----:B----4-:R0:W-:Y:S04]  /*35a0*/  STS [R46+0x4], R47 ;  /* 0x0000042f2e007388 */ /* 0x0101e80000000800 */
[----:B-----5:R0:W-:Y:S04]  /*35b0*/  STS [R46+0x8], R51 ;  /* 0x000008332e007388 */ /* 0x0201e80000000800 */
[----:B------:R0:W-:Y:S04]  /*35c0*/  STS [R46+0xc], R53 ;  /* 0x00000c352e007388 */ /* 0x0001e80000000800 */
[----:B------:R0:W-:Y:S04]  /*35d0*/  STS [R46+0x10], R57 ;  /* 0x000010392e007388 */ /* 0x0001e80000000800 */
[----:B------:R0:W-:Y:S04]  /*35e0*/  STS [R46+0x14], R65 ;  /* 0x000014412e007388 */ /* 0x0001e80000000800 */
[----:B------:R0:W-:Y:S01]  /*35f0*/  STS [R46], R45 ;  /* 0x0000002d2e007388 */ /* 0x0001e20000000800 */
[----:B------:R-:W-:Y:S05]  /*3600*/  @P6 BRA `(.L_x_1) ;  /* 0x0000000000406947 */ /* 0x000fea0003800000 */
[----:B0-----:R-:W-:Y:S01]  /*3610*/  LEA R45, R0, R15, 0x2 ;  /* 0x0000000f002d7211 */ /* 0x001fe200078e10ff */
[----:B------:R-:W-:Y:S03]  /*3620*/  BSSY.RECONVERGENT B1, `(.L_x_2) ;  /* 0x000000d000017945 */ /* 0x000fe60003800200 */
[----:B------:R-:W-:Y:S01]  /*3630*/  LOP3.LUT P4, RZ, R2, R45, RZ, 0xfc, !PT ;  /* 0x0000002d02ff7212 */ /* 0x000fe2000788fcff */
[----:B------:R-:W-:Y:S02]  /*3640*/  IMAD.IADD R44, R45, 0x1, R2 ;  /* 0x000000012d2c7824 */ /* 0x000fe400078e0202 */
[----:B------:R-:W-:-:S03]  /*3650*/  IMAD.MOV.U32 R45, RZ, RZ, RZ ;  /* 0x000000ffff2d7224 */ /* 0x000fc600078e00ff */
[----:B------:R-:W-:-:S04]  /*3660*/  ISETP.GT.U32.OR P4, PT, R44, 0x1c, !P4 ;  /* 0x0000001c2c00780c */ /* 0x000fc80006784470 */
[----:B------:R-:W-:-:S13]  /*3670*/  ISETP.LT.U32.OR P4, PT, R26, 0xffe4, P4 ;  /* 0x0000ffe41a00780c */ /* 0x000fda0002781470 */
[----:B------:R-:W-:Y:S05]  /*3680*/  @P4 BRA `(.L_x_3) ;  /* 0x0000000000184947 */ /* 0x000fea0003800000 */
[----:B------:R-:W0:Y:S01]  /*3690*/  LDC.64 R44, c[0x0][0x380] ;  /* 0x0000e000ff2c7b82 */ /* 0x000e220000000a00 */
[----:B------:R-:W-:Y:S02]  /*36a0*/  IMAD.IADD R47, R15, 0x1, R2 ;  /* 0x000000010f2f7824 */ /* 0x000fe400078e0202 */
[----:B------:R-:W-:-:S04]  /*36b0*/  IMAD R48, R30, 0x3100, R87 ;  /* 0x000031001e307824 */ /* 0x000fc800078e0257 */
[----:B------:R-:W-:-:S04]  /*36c0*/  IMAD R47, R47, 0x1c, R48 ;  /* 0x0000001c2f2f7824 */ /* 0x000fc800078e0230 */
[----:B0-----:R-:W-:-:S06]  /*36d0*/  IMAD.WIDE R44, R47, 0x4, R44 ;  /* 0x000000042f2c7825 */ /* 0x001fcc00078e022c */
[----:B------:R0:W5:Y:S02]  /*36e0*/  LDG.E.CONSTANT R45, desc[UR6][R44.64] ;  /* 0x000000062c2d7981 */ /* 0x000164000c1e9900 */
.L_x_3:
[----:B------:R-:W-:Y:S05]  /*36f0*/  BSYNC.RECONVERGENT B1 ;  /* 0x0000000000017941 */ /* 0x000fea0003800200 */
.L_x_2:
[----:B-----5:R1:W-:Y:S02]  /*3700*/  STS [R46+0x18], R45 ;  /* 0x0000182d2e007388 */ /* 0x0203e40000000800 */
.L_x_1:
[----:B------:R-:W-:Y:S05]  /*3710*/  BSYNC.RECONVERGENT B0 ;  /* 0x0000000000007941 */ /* 0x000fea0003800200 */
.L_x_0:
[----:B------:R-:W-:Y:S01]  /*3720*/  ISETP.NE.AND P4, PT, R114, RZ, PT ;  /* 0x000000ff7200720c */ /* 0x000fe20003f85270 */
[----:B------:R-:W-:-:S12]  /*3730*/  BSSY.RECONVERGENT B0, `(.L_x_4) ;  /* 0x0000014000007945 */ /* 0x000fd80003800200 */
[----:B------:R-:W-:Y:S05]  /*3740*/  @P4 BRA `(.L_x_5) ;  /* 0x0000000000484947 */ /* 0x000fea0003800000 */
[----:B01----:R-:W-:Y:S01]  /*3750*/  LEA R45, R0, R14, 0x2 ;  /* 0x0000000e002d7211 */ /* 0x003fe200078e10ff */
[----:B------:R-:W-:Y:S01]  /*3760*/  BSSY.RECONVERGENT B1, `(.L_x_6) ;  /* 0x000000f000017945 */ /* 0x000fe20003800200 */
[----:B------:R-:W-:Y:S02]  /*3770*/  LOP3.LUT R47, R100, 0xffff, RZ, 0xc0, !PT ;  /* 0x0000ffff642f7812 */ /* 0x000fe400078ec0ff */
[----:B------:R-:W-:Y:S01]  /*3780*/  LOP3.LUT P5, RZ, R2, R45, RZ, 0xfc, !PT ;  /* 0x0000002d02ff7212 */ /* 0x000fe200078afcff */
[----:B------:R-:W-:Y:S01]  /*3790*/  IMAD.IADD R44, R45, 0x1, R2 ;  /* 0x000000012d2c7824 */ /* 0x000fe200078e0202 */
[----:B------:R-:W-:Y:S01]  /*37a0*/  ISETP.GT.U32.AND P4, PT, R47, 0x1c, PT ;  /* 0x0000001c2f00780c */ /* 0x000fe20003f84070 */
[----:B------:R-:W-:-:S03]  /*37b0*/  IMAD.MOV.U32 R45, RZ, RZ, RZ ;  /* 0x000000ffff2d7224 */ /* 0x000fc600078e00ff */
[----:B------:R-:W-:-:S04]  /*37c0*/  ISETP.GT.U32.OR P4, PT, R44, 0x1c, P4 ;  /* 0x0000001c2c00780c */ /* 0x000fc80002784470 */
[----:B------:R-:W-:-:S13]  /*37d0*/  PLOP3.LUT P4, PT, P4, P5, PT, 0xf2, 0x2f ;  /* 0x00000000002f781c */ /* 0x000fda000278be72 */
[----:B------:R-:W-:Y:S05]  /*37e0*/  @P4 BRA `(.L_x_7) ;  /* 0x0000000000184947 */ /* 0x000fea0003800000 */
[----:B------:R-:W0:Y:S01]  /*37f0*/  LDC.64 R44, c[0x0][0x380] ;  /* 0x0000e000ff2c7b82 */ /* 0x000e220000000a00 */
[----:B------:R-:W-:Y:S02]  /*3800*/  IMAD.IADD R47, R14, 0x1, R2 ;  /* 0x000000010e2f7824 */ /* 0x000fe400078e0202 */
[----:B------:R-:W-:-:S04]  /*3810*/  IMAD R48, R30, 0x3100, R86 ;  /* 0x000031001e307824 */ /* 0x000fc800078e0256 */
[----:B------:R-:W-:-:S04]  /*3820*/  IMAD R47, R47, 0x1c, R48 ;  /* 0x0000001c2f2f7824 */ /* 0x000fc800078e0230 */
[----:B0-----:R-:W-:-:S06]  /*3830*/  IMAD.WIDE R44, R47, 0x4, R44 ;  /* 0x000000042f2c7825 */ /* 0x001fcc00078e022c */
[----:B------:R0:W5:Y:S02]  /*3840*/  LDG.E.CONSTANT R45, desc[UR6][R44.64] ;  /* 0x000000062c2d7981 */ /* 0x000164000c1e9900 */
.L_x_7:
[----:B------:R-:W-:Y:S05]  /*3850*/  BSYNC.RECONVERGENT B1 ;  /* 0x0000000000017941 */ /* 0x000fea0003800200 */
.L_x_6:
[----:B-----5:R2:W-:Y:S02]  /*3860*/  STS [R46+0x1c], R45 ;  /* 0x00001c2d2e007388 */ /* 0x0205e40000000800 */
.L_x_5:
[----:B------:R-:W-:Y:S05]  /*3870*/  BSYNC.RECONVERGENT B0 ;  /* 0x0000000000007941 */ /* 0x000fea0003800200 */
.L_x_4:
[----:B------:R-:W-:Y:S01]  /*3880*/  ISETP.NE.AND P4, PT, R113, RZ, PT ;  /* 0x000000ff7100720c */ /* 0x000fe20003f85270 */
[----:B------:R-:W-:-:S12]  /*3890*/  BSSY.RECONVERGENT B0, `(.L_x_8) ;  /* 0x0000012000007945 */ /* 0x000fd80003800200 */
[----:B------:R-:W-:Y:S05]  /*38a0*/  @P4 BRA `(.L_x_9) ;  /* 0x0000000000404947 */ /* 0x000fea0003800000 */
[----:B012---:R-:W-:Y:S01]  /*38b0*/  LEA R45, R0, R13, 0x2 ;  /* 0x0000000d002d7211 */ /* 0x007fe200078e10ff */
        /* <DEDUP_REMOVED lines=13> */
.L_x_11:
[----:B------:R-:W-:Y:S05]  /*3990*/  BSYNC.RECONVERGENT B1 ;  /* 0x0000000000017941 */ /* 0x000fea0003800200 */
.L_x_10:
[----:B-----5:R3:W-:Y:S02]  /*39a0*/  STS [R46+0x20], R45 ;  /* 0x0000202d2e007388 */ /* 0x0207e40000000800 */
.L_x_9:
[----:B------:R-:W-:Y:S05]  /*39b0*/  BSYNC.RECONVERGENT B0 ;  /* 0x0000000000007941 */ /* 0x000fea0003800200 */
.L_x_8:
[----:B------:R-:W-:Y:S01]  /*39c0*/  ISETP.NE.AND P4, PT, R112, RZ, PT ;  /* 0x000000ff7000720c */ /* 0x000fe20003f85270 */
[----:B------:R-:W-:-:S12]  /*39d0*/  BSSY.RECONVERGENT B0, `(.L_x_12) ;  /* 0x0000014000007945 */ /* 0x000fd80003800200 */
[----:B------:R-:W-:Y:S05]  /*39e0*/  @P4 BRA `(.L_x_13) ;  /* 0x0000000000484947 */ /* 0x000fea0003800000 */
[----:B0123--:R-:W-:Y:S01]  /*39f0*/  LEA R45, R0, R12, 0x2 ;  /* 0x0000000c002d7211 */ /* 0x00ffe200078e10ff */
        /* <DEDUP_REMOVED lines=15> */
.L_x_15:
[----:B------:R-:W-:Y:S05]  /*3af0*/  BSYNC.RECONVERGENT B1 ;  /* 0x0000000000017941 */ /* 0x000fea0003800200 */
.L_x_14:
[----:B-----5:R4:W-:Y:S02]  /*3b00*/  STS [R46+0x24], R45 ;  /* 0x0000242d2e007388 */ /* 0x0209e40000000800 */
.L_x_13:
[----:B------:R-:W-:Y:S05]  /*3b10*/  BSYNC.RECONVERGENT B0 ;  /* 0x0000000000007941 */ /* 0x000fea0003800200 */
.L_x_12:
[----:B------:R-:W-:Y:S01]  /*3b20*/  ISETP.NE.AND P4, PT, R111, RZ, PT ;  /* 0x000000ff6f00720c */ /* 0x000fe20003f85270 */
[----:B------:R-:W-:-:S12]  /*3b30*/  BSSY.RECONVERGENT B0, `(.L_x_16) ;  /* 0x0000012000007945 */ /* 0x000fd80003800200 */
[----:B------:R-:W-:Y:S05]  /*3b40*/  @P4 BRA `(.L_x_17) ;  /* 0x0000000000404947 */ /* 0x000fea0003800000 */
[----:B01234-:R-:W-:Y:S01]  /*3b50*/  LEA R45, R0, R11, 0x2 ;  /* 0x0000000b002d7211 */ /* 0x01ffe200078e10ff */
        /* <DEDUP_REMOVED lines=13> */
.L_x_19:
[----:B------:R-:W-:Y:S05]  /*3c30*/  BSYNC.RECONVERGENT B1 ;  /* 0x0000000000017941 */ /* 0x000fea0003800200 */
.L_x_18:
[----:B-----5:R1:W-:Y:S02]  /*3c40*/  STS [R46+0x28], R45 ;  /* 0x0000282d2e007388 */ /* 0x0203e40000000800 */
.L_x_17:
[----:B------:R-:W-:Y:S05]  /*3c50*/  BSYNC.RECONVERGENT B0 ;  /* 0x0000000000007941 */ /* 0x000fea0003800200 */
.L_x_16:
[----:B------:R-:W-:Y:S01]  /*3c60*/  ISETP.NE.AND P4, PT, R110, RZ, PT ;  /* 0x000000ff6e00720c */ /* 0x000fe20003f85270 */
[----:B------:R-:W-:-:S12]  /*3c70*/  BSSY.RECONVERGENT B0, `(.L_x_20) ;  /* 0x0000014000007945 */ /* 0x000fd80003800200 */
[----:B------:R-:W-:Y:S05]  /*3c80*/  @P4 BRA `(.L_x_21) ;  /* 0x0000000000484947 */ /* 0x000fea0003800000 */
[----:B01234-:R-:W-:Y:S01]  /*3c90*/  LEA R45, R0, R10, 0x2 ;  /* 0x0000000a002d7211 */ /* 0x01ffe200078e10ff */
        /* <DEDUP_REMOVED lines=10> */
[----:B------:R-:W-:Y:S01]  /*3d40*/  IADD3 R47, PT, PT, R10, R2, RZ ;  /* 0x000000020a2f7210 */ /* 0x000fe20007ffe0ff */
[----:B------:R-:W-:-:S04]  /*3d50*/  IMAD R48, R30, 0x3100, R82 ;  /* 0x000031001e307824 */ /* 0x000fc800078e0252 */
[----:B------:R-:W-:-:S04]  /*3d60*/  IMAD R47, R47, 0x1c, R48 ;  /* 0x0000001c2f2f7824 */ /* 0x000fc800078e0230 */
[----:B0-----:R-:W-:-:S06]  /*3d70*/  IMAD.WIDE R44, R47, 0x4, R44 ;  /* 0x000000042f2c7825 */ /* 0x001fcc00078e022c */
[----:B------:R0:W5:Y:S02]  /*3d80*/  LDG.E.CONSTANT R45, desc[UR6][R44.64] ;  /* 0x000000062c2d7981 */ /* 0x000164000c1e9900 */
.L_x_23:
[----:B------:R-:W-:Y:S05]  /*3d90*/  BSYNC.RECONVERGENT B1 ;  /* 0x0000000000017941 */ /* 0x000fea0003800200 */
.L_x_22:
[----:B-----5:R1:W-:Y:S02]  /*3da0*/  STS [R46+0x2c], R45 ;  /* 0x00002c2d2e007388 */ /* 0x0203e40000000800 */
.L_x_21:
[----:B------:R-:W-:Y:S05]  /*3db0*/  BSYNC.RECONVERGENT B0 ;  /* 0x0000000000007941 */ /* 0x000fea0003800200 */
.L_x_20:
[----:B------:R-:W-:Y:S01]  /*3dc0*/  ISETP.NE.AND P4, PT, R109, RZ, PT ;  /* 0x000000ff6d00720c */ /* 0x000fe20003f85270 */
[----:B------:R-:W-:-:S12]  /*3dd0*/  BSSY.RECONVERGENT B0, `(.L_x_24) ;  /* 0x0000012000007945 */ /* 0x000fd80003800200 */
[----:B------:R-:W-:Y:S05]  /*3de0*/  @P4 BRA `(.L_x_25) ;  /* 0x0000000000404947 */ /* 0x000fea0003800000 */
[----:B01234-:R-:W-:Y:S01]  /*3df0*/  IMAD R45, R0, 0x4, R9 ;  /* 0x00000004002d7824 */ /* 0x01ffe200078e0209 */
[----:B------:R-:W-:Y:S03]  /*3e00*/  BSSY.RECONVERGENT B1, `(.L_x_26) ;  /* 0x000000d000017945 */ /* 0x000fe60003800200 */
[----:B------:R-:W-:Y:S01]  /*3e10*/  IMAD.IADD R44, R45, 0x1, R2 ;  /* 0x000000012d2c7824 */ /* 0x000fe200078e0202 */
[----:B------:R-:W-:Y:S01]  /*3e20*/  LOP3.LUT P4, RZ, R2, R45, RZ, 0xfc, !PT ;  /* 0x0000002d02ff7212 */ /* 0x000fe2000788fcff */
[----:B------:R-:W-:-:S03]  /*3e30*/  HFMA2 R45, -RZ, RZ, 0, 0 ;  /* 0x00000000ff2d7431 */ /* 0x000fc600000001ff */
        /* <DEDUP_REMOVED lines=9> */
.L_x_27:
[----:B------:R-:W-:Y:S05]  /*3ed0*/  BSYNC.RECONVERGENT B1 ;  /* 0x0000000000017941 */ /* 0x000fea0003800200 */
.L_x_26:
[----:B-----5:R1:W-:Y:S02]  /*3ee0*/  STS [R46+0x30], R45 ;  /* 0x0000302d2e007388 */ /* 0x0203e40000000800 */
.L_x_25:
[----:B------:R-:W-:Y:S05]  /*3ef0*/  BSYNC.RECONVERGENT B0 ;  /* 0x0000000000007941 */ /* 0x000fea0003800200 */
.L_x_24:
[----:B------:R-:W-:Y:S01]  /*3f00*/  ISETP.NE.AND P4, PT, R108, RZ, PT ;  /* 0x000000ff6c00720c */ /* 0x000fe20003f85270 */
[----:B------:R-:W-:-:S12]  /*3f10*/  BSSY.RECONVERGENT B0, `(.L_x_28) ;  /* 0x0000014000007945 */ /* 0x000fd80003800200 */
[----:B------:R-:W-:Y:S05]  /*3f20*/  @P4 BRA `(.L_x_29) ;  /* 0x0000000000484947 */ /* 0x000fea0003800000 */
[----:B01234-:R-:W-:Y:S01]  /*3f30*/  IMAD R45, R0, 0x4, R8 ;  /* 0x00000004002d7824 */ /* 0x01ffe200078e0208 */
[----:B------:R-:W-:Y:S01]  /*3f40*/  LOP3.LUT R47, R97, 0xffff, RZ, 0xc0, !PT ;  /* 0x0000ffff612f7812 */ /* 0x000fe200078ec0ff */
[----:B------:R-:W-:Y:S03]  /*3f50*/  BSSY.RECONVERGENT B1, `(.L_x_30) ;  /* 0x000000e000017945 */ /* 0x000fe60003800200 */
[----:B------:R-:W-:Y:S02]  /*3f60*/  IADD3 R44, PT, PT, R45, R2, RZ ;  /* 0x000000022d2c7210 */ /* 0x000fe40007ffe0ff */
[----:B------:R-:W-:Y:S02]  /*3f70*/  ISETP.GT.U32.AND P4, PT, R47, 0x1c, PT ;  /* 0x0000001c2f00780c */ /* 0x000fe40003f84070 */
[----:B------:R-:W-:Y:S01]  /*3f80*/  LOP3.LUT P5, RZ, R2, R45, RZ, 0xfc, !PT ;  /* 0x0000002d02ff7212 */ /* 0x000fe200078afcff */
[----:B------:R-:W-:Y:S01]  /*3f90*/  IMAD.MOV.U32 R45, RZ, RZ, RZ ;  /* 0x000000ffff2d7224 */ /* 0x000fe200078e00ff */
        /* <DEDUP_REMOVED lines=9> */
.L_x_31:
[----:B------:R-:W-:Y:S05]  /*4030*/  BSYNC.RECONVERGENT B1 ;  /* 0x0000000000017941 */ /* 0x000fea0003800200 */
.L_x_30:
[----:B-----5:R1:W-:Y:S02]  /*4040*/  STS [R46+0x34], R45 ;  /* 0x0000342d2e007388 */ /* 0x0203e40000000800 */
.L_x_29:
[----:B------:R-:W-:Y:S05]  /*4050*/  BSYNC.RECONVERGENT B0 ;  /* 0x0000000000007941 */ /* 0x000fea0003800200 */
.L_x_28:
        /* <DEDUP_REMOVED lines=12> */
[----:B------:R-:W-:Y:S01]  /*4120*/  IADD3 R47, PT, PT, R7, R2, RZ ;  /* 0x00000002072f7210 */ /* 0x000fe20007ffe0ff */
[----:B------:R-:W-:-:S04]  /*4130*/  IMAD R48, R30, 0x3100, R41 ;  /* 0x000031001e307824 */ /* 0x000fc800078e0229 */
[----:B------:R-:W-:-:S04]  /*4140*/  IMAD R47, R47, 0x1c, R48 ;  /* 0x0000001c2f2f7824 */ /* 0x000fc800078e0230 */
[----:B0-----:R-:W-:-:S06]  /*4150*/  IMAD.WIDE R44, R47, 0x4, R44 ;  /* 0x000000042f2c7825 */ /* 0x001fcc00078e022c */
[----:B------:R0:W5:Y:S02]  /*4160*/  LDG.E.CONSTANT R45, desc[UR6][R44.64] ;  /* 0x000000062c2d7981 */ /* 0x000164000c1e9900 */
.L_x_35:
[----:B------:R-:W-:Y:S05]  /*4170*/  BSYNC.RECONVERGENT B1 ;  /* 0x0000000000017941 */ /* 0x000fea0003800200 */
.L_x_34:
[----:B-----5:R1:W-:Y:S02]  /*4180*/  STS [R46+0x38], R45 ;  /* 0x0000382d2e007388 */ /* 0x0203e40000000800 */
.L_x_33:
[----:B------:R-:W-:Y:S05]  /*4190*/  BSYNC.RECONVERGENT B0 ;  /* 0x0000000000007941 */ /* 0x000fea0003800200 */
.L_x_32:
[----:B------:R-:W-:Y:S01]  /*41a0*/  ISETP.NE.AND P4, PT, R105, RZ, PT ;  /* 0x000000ff6900720c */ /* 0x000fe20003f85270 */
[----:B------:R-:W-:-:S12]  /*41b0*/  BSSY.RECONVERGENT B0, `(.L_x_36) ;  /* 0x0000014000007945 */ /* 0x000fd80003800200 */
[----:B------:R-:W-:Y:S05]  /*41c0*/  @P4 BRA `(.L_x_37) ;  /* 0x0000000000484947 */ /* 0x000fea0003800000 */
[----:B01234-:R-:W-:Y:S01]  /*41d0*/  IMAD R45, R0, 0x4, R6 ;  /* 0x00000004002d7824 */ /* 0x01ffe200078e0206 */
[----:B------:R-:W-:Y:S01]  /*41e0*/  LOP3.LUT R47, R96, 0xffff, RZ, 0xc0, !PT ;  /* 0x0000ffff602f7812 */ /* 0x000fe200078ec0ff */
[----:B------:R-:W-:Y:S02]  /*41f0*/  BSSY.RECONVERGENT B1, `(.L_x_38) ;  /* 0x000000e000017945 */ /* 0x000fe40003800200 */
[----:B------:R-:W-:Y:S01]  /*4200*/  IMAD.IADD R44, R45, 0x1, R2 ;  /* 0x000000012d2c7824 */ /* 0x000fe200078e0202 */
[----:B------:R-:W-:Y:S02]  /*4210*/  ISETP.GT.U32.AND P4, PT, R47, 0x1c, PT ;  /* 0x0000001c2f00780c */ /* 0x000fe40003f84070 */
[----:B------:R-:W-:Y:S02]  /*4220*/  LOP3.LUT P5, RZ, R2, R45, RZ, 0xfc, !PT ;  /* 0x0000002d02ff7212 */ /* 0x000fe400078afcff */
[----:B------:R-:W-:Y:S02]  /*4230*/  ISETP.GT.U32.OR P4, PT, R44, 0x1c, P4 ;  /* 0x0000001c2c00780c */ /* 0x000fe40002784470 */
[----:B------:R-:W-:-:S02]  /*4240*/  MOV R45, RZ ;  /* 0x000000ff002d7202 */ /* 0x000fc40000000f00 */
        /* <DEDUP_REMOVED lines=8> */
.L_x_39:
[----:B------:R-:W-:Y:S05]  /*42d0*/  BSYNC.RECONVERGENT B1 ;  /* 0x0000000000017941 */ /* 0x000fea0003800200 */
.L_x_38:
[----:B-----5:R1:W-:Y:S02]  /*42e0*/  STS [R46+0x3c], R45 ;  /* 0x00003c2d2e007388 */ /* 0x0203e40000000800 */
.L_x_37:
[----:B------:R-:W-:Y:S05]  /*42f0*/  BSYNC.RECONVERGENT B0 ;  /* 0x0000000000007941 */ /* 0x000fea0003800200 */
.L_x_36:
[----:B------:R-:W-:Y:S04]  /*4300*/  BSSY.RECONVERGENT B0, `(.L_x_40) ;  /* 0x0000012000007945 */ /* 0x000fe80003800200 */
[----:B------:R-:W-:Y:S05]  /*4310*/  @P2 BRA `(.L_x_41) ;  /* 0x0000000000402947 */ /* 0x000fea0003800000 */
[----:B01234-:R-:W-:Y:S01]  /*4320*/  IMAD R45, R0, 0x4, R5 ;  /* 0x00000004002d7824 */ /* 0x01ffe200078e0205 */
[----:B------:R-:W-:Y:S04]  /*4330*/  BSSY.RECONVERGENT B1, `(.L_x_42) ;  /* 0x000000d000017945 */ /* 0x000fe80003800200 */
[----:B------:R-:W-:Y:S02]  /*4340*/  IADD3 R44, PT, PT, R45, R2, RZ ;  /* 0x000000022d2c7210 */ /* 0x000fe40007ffe0ff */
[----:B------:R-:W-:Y:S01]  /*4350*/  LOP3.LUT P4, RZ, R2, R45, RZ, 0xfc, !PT ;  /* 0x0000002d02ff7212 */ /* 0x000fe2000788fcff */
        /* <DEDUP_REMOVED lines=10> */
.L_x_43:
[----:B------:R-:W-:Y:S05]  /*4400*/  BSYNC.RECONVERGENT B1 ;  /* 0x0000000000017941 */ /* 0x000fea0003800200 */
.L_x_42:
[----:B-----5:R1:W-:Y:S02]  /*4410*/  STS [R46+0x40], R45 ;  /* 0x0000402d2e007388 */ /* 0x0203e40000000800 */
.L_x_41:
[----:B------:R-:W-:Y:S05]  /*4420*/  BSYNC.RECONVERGENT B0 ;  /* 0x0000000000007941 */ /* 0x000fea0003800200 */
.L_x_40:
[----:B------:R-:W-:Y:S04]  /*4430*/  BSSY.RECONVERGENT B0, `(.L_x_44) ;  /* 0x0000014000007945 */ /* 0x000fe80003800200 */
        /* <DEDUP_REMOVED lines=17> */
.L_x_47:
[----:B------:R-:W-:Y:S05]  /*4550*/  BSYNC.RECONVERGENT B1 ;  /* 0x0000000000017941 */ /* 0x000fea0003800200 */
.L_x_46:
[----:B-----5:R1:W-:Y:S02]  /*4560*/  STS [R46+0x44], R45 ;  /* 0x0000442d2e007388 */ /* 0x0203e40000000800 */
.L_x_45:
[----:B------:R-:W-:Y:S05]  /*4570*/  BSYNC.RECONVERGENT B0 ;  /* 0x0000000000007941 */ /* 0x000fea0003800200 */
.L_x_44:
[----:B01234-:R-:W0:Y:S01]  /*4580*/  LDC.64 R44, c[0x0][0x388] ;  /* 0x0000e200ff2c7b82 */ /* 0x01fe220000000a00 */
[----:B------:R-:W-:-:S04]  /*4590*/  IMAD R69, R30, 0x90, RZ ;  /* 0x000000901e457824 */ /* 0x000fc800078e02ff */
[--C-:B------:R-:W-:Y:S01]  /*45a0*/  IMAD R46, R2, 0x3, R69.reuse ;  /* 0x00000003022e7824 */ /* 0x100fe200078e0245 */
[-C--:B------:R-:W-:Y:S01]  /*45b0*/  IADD3 R51, PT, PT, R31, R69.reuse, RZ ;  /* 0x000000451f337210 */ /* 0x080fe20007ffe0ff */
[--C-:B------:R-:W-:Y:S02]  /*45c0*/  IMAD.IADD R47, R34, 0x1, R69.reuse ;  /* 0x00000001222f7824 */ /* 0x100fe400078e0245 */
[--C-:B------:R-:W-:Y:S01]  /*45d0*/  IMAD.IADD R49, R33, 0x1, R69.reuse ;  /* 0x0000000121317824 */ /* 0x100fe200078e0245 */
[----:B------:R-:W-:Y:S01]  /*45e0*/  IADD3 R57, PT, PT, R37, R46, R94 ;  /* 0x0000002e25397210 */ /* 0x000fe20007ffe05e */
[--C-:B------:R-:W-:Y:S02]  /*45f0*/  IMAD.IADD R53, R32, 0x1, R69.reuse ;  /* 0x0000000120357824 */ /* 0x100fe400078e0245 */
[----:B------:R-:W-:Y:S01]  /*4600*/  @!P1 IMAD.IADD R55, R36, 0x1, R69 ;  /* 0x0000000124379824 */ /* 0x000fe200078e0245 */
[----:B------:R-:W-:Y:S01]  /*4610*/  @!P0 IADD3 R69, PT, PT, R35, R69, RZ ;  /* 0x0000004523458210 */ /* 0x000fe20007ffe0ff */
[----:B------:R-:W-:-:S02]  /*4620*/  IMAD R47, R2, 0x3, R47 ;  /* 0x00000003022f7824 */ /* 0x000fc400078e022f */
[C---:B------:R-:W-:Y:S02]  /*4630*/  IMAD R49, R2.reuse, 0x3, R49 ;  /* 0x0000000302317824 */ /* 0x040fe400078e0231 */
[C---:B------:R-:W-:Y:S02]  /*4640*/  IMAD R51, R2.reuse, 0x3, R51 ;  /* 0x0000000302337824 */ /* 0x040fe400078e0233 */
[C---:B------:R-:W-:Y:S02]  /*4650*/  IMAD R65, R2.reuse, 0x3, R53 ;  /* 0x0000000302417824 */ /* 0x040fe400078e0235 */
[C---:B------:R-:W-:Y:S02]  /*4660*/  @!P1 IMAD R67, R2.reuse, 0x3, R55 ;  /* 0x0000000302439824 */ /* 0x040fe400078e0237 */
[----:B------:R-:W-:Y:S02]  /*4670*/  @!P0 IMAD R69, R2, 0x3, R69 ;  /* 0x0000000302458824 */ /* 0x000fe400078e0245 */
[----:B0-----:R-:W-:-:S04]  /*4680*/  IMAD.WIDE.U32 R54, R47, 0x4, R44 ;  /* 0x000000042f367825 */ /* 0x001fc800078e002c */
[--C-:B------:R-:W-:Y:S02]  /*4690*/  IMAD.WIDE.U32 R52, R49, 0x4, R44.reuse ;  /* 0x0000000431347825 */ /* 0x100fe400078e002c */
[----:B------:R-:W2:Y:S02]  /*46a0*/  LDG.E.CONSTANT R54, desc[UR6][R54.64] ;  /* 0x0000000636367981 */ /* 0x000ea4000c1e9900 */
[--C-:B------:R-:W-:Y:S02]  /*46b0*/  IMAD.WIDE.U32 R56, R57, 0x4, R44.reuse ;  /* 0x0000000439387825 */ /* 0x100fe400078e002c */
[----:B------:R-:W3:Y:S02]  /*46c0*/  LDG.E.CONSTANT R52, desc[UR6][R52.64] ;  /* 0x0000000634347981 */ /* 0x000ee4000c1e9900 */
[--C-:B------:R-:W-:Y:S02]  /*46d0*/  IMAD.WIDE.U32 R50, R51, 0x4, R44.reuse ;  /* 0x0000000433327825 */ /* 0x100fe400078e002c */
[----:B------:R-:W4:Y:S02]  /*46e0*/  LDG.E.CONSTANT R56, desc[UR6][R56.64] ;  /* 0x0000000638387981 */ /* 0x000f24000c1e9900 */
[----:B------:R-:W-:-:S02]  /*46f0*/  IMAD.WIDE.U32 R48, R65, 0x4, R44 ;  /* 0x0000000441307825 */ /* 0x000fc400078e002c */
[----:B------:R-:W5:Y:S02]  /*4700*/  LDG.E.CONSTANT R50, desc[UR6][R50.64] ;  /* 0x0000000632327981 */ /* 0x000f64000c1e9900 */
[--C-:B------:R-:W-:Y:S02]  /*4710*/  @!P1 IMAD.WIDE.U32 R46, R67, 0x4, R44.reuse ;  /* 0x00000004432e9825 */ /* 0x100fe400078e002c */
[----:B------:R-:W5:Y:S02]  /*4720*/  LDG.E.CONSTANT R48, desc[UR6][R48.64] ;  /* 0x0000000630307981 */ /* 0x000f64000c1e9900 */
[----:B------:R-:W-:Y:S02]  /*4730*/  @!P0 IMAD.WIDE.U32 R44, R69, 0x4, R44 ;  /* 0x00000004452c8825 */ /* 0x000fe400078e002c */
[----:B------:R-:W5:Y:S04]  /*4740*/  @!P1 LDG.E.CONSTANT R46, desc[UR6][R46.64] ;  /* 0x000000062e2e9981 */ /* 0x000f68000c1e9900 */
[----:B------:R-:W5:Y:S01]  /*4750*/  @!P0 LDG.E.CONSTANT R44, desc[UR6][R44.64] ;  /* 0x000000062c2c8981 */ /* 0x000f62000c1e9900 */
[----:B------:R-:W-:-:S02]  /*4760*/  IMAD R65, R62, 0x60, RZ ;  /* 0x000000603e417824 */ /* 0x000fc400078e02ff */
[----:B------:R-:W-:Y:S02]  /*4770*/  VIADD R62, R63, 0x1e00 ;  /* 0x00001e003f3e7836 */ /* 0x000fe40000000000 */
[----:B------:R-:W-:-:S03]  /*4780*/  IMAD R65, R60, 0x7, R65 ;  /* 0x000000073c417824 */ /* 0x000fc600078e0241 */
[----:B------:R-:W-:-:S05]  /*4790*/  LEA R62, R61, R62, 0x18 ;  /* 0x0000003e3d3e7211 */ /* 0x000fca00078ec0ff */
[----:B------:R-:W-:Y:S02]  /*47a0*/  IMAD R65, R65, 0x4, R62 ;  /* 0x0000000441417824 */ /* 0x000fe400078e023e */
[----:B------:R-:W-:Y:S02]  /*47b0*/  IMAD R59, R59, 0xf, R60 ;  /* 0x0000000f3b3b7824 */ /* 0x000fe400078e023c */
[----:B------:R-:W-:-:S03]  /*47c0*/  IMAD R58, R58, 0xc0, R62 ;  /* 0x000000c03a3a7824 */ /* 0x000fc600078e023e */
[----:B------:R-:W-:Y:S01]  /*47d0*/  LEA R106, R59, R106, 0x3 ;  /* 0x0000006a3b6a7211 */ /* 0x000fe200078e18ff */
[----:B------:R-:W-:Y:S01]  /*47e0*/  VIADD R107, R58, 0x600 ;  /* 0x000006003a6b7836 */ /* 0x000fe20000000000 */
[----:B------:R-:W-:Y:S01]  /*47f0*/  UMOV UR4, 0x1e0 ;  /* 0x000001e000047882 */ /* 0x000fe20000000000 */
[----:B--2---:R0:W-:Y:S04]  /*4800*/  STS [R65+0x4], R54 ;  /* 0x0000043641007388 */ /* 0x0041e80000000800 */
[----:B---3--:R0:W-:Y:S04]  /*4810*/  STS [R65+0x8], R52 ;  /* 0x0000083441007388 */ /* 0x0081e80000000800 */
[----:B----4-:R0:W-:Y:S04]  /*4820*/  STS [R65], R56 ;  /* 0x0000003841007388 */ /* 0x0101e80000000800 */
[----:B-----5:R0:W-:Y:S04]  /*4830*/  STS [R65+0xc], R50 ;  /* 0x00000c3241007388 */ /* 0x0201e80000000800 */
[----:B------:R0:W-:Y:S04]  /*4840*/  STS [R65+0x10], R48 ;  /* 0x0000103041007388 */ /* 0x0001e80000000800 */
[----:B------:R0:W-:Y:S04]  /*4850*/  @!P1 STS [R65+0x14], R46 ;  /* 0x0000142e41009388 */ /* 0x0001e80000000800 */
[----:B------:R0:W-:Y:S01]  /*4860*/  @!P0 STS [R65+0x18], R44 ;  /* 0x0000182c41008388 */ /* 0x0001e20000000800 */
[----:B------:R-:W-:Y:S06]  /*4870*/  BAR.SYNC.DEFER_BLOCKING 0x0 ;  /* 0x0000000000007b1d */ /* 0x000fec0000010000 */
.L_x_48:
[----:B0-----:R-:W-:Y:S04]  /*4880*/  LDS.64 R44, [R106+UR4+-0x1e0] ;  /* 0xfffe20046a2c7984 */ /* 0x001fe80008000a00 */
[----:B------:R-:W0:Y:S04]  /*4890*/  LDS.64 R46, [R107+-0x600] ;  /* 0xfffa00006b2e7984 */ /* 0x000e280000000a00 */
[----:B------:R-:W1:Y:S04]  /*48a0*/  LDS.64 R48, [R107+-0x480] ;  /* 0xfffb80006b307984 */ /* 0x000e680000000a00 */
[----:B------:R-:W2:Y:S04]  /*48b0*/  LDS.64 R50, [R107+-0x300] ;  /* 0xfffd00006b327984 */ /* 0x000ea80000000a00 */
[----:B------:R-:W3:Y:S04]  /*48c0*/  LDS.64 R52, [R107+-0x180] ;  /* 0xfffe80006b347984 */ /* 0x000ee80000000a00 */
[----:B------:R-:W4:Y:S04]  /*48d0*/  LDS.64 R54, [R107] ;  /* 0x000000006b367984 */ /* 0x000f280000000a00 */
[----:B------:R-:W5:Y:S04]  /*48e0*/  LDS.64 R56, [R107+0x180] ;  /* 0x000180006b387984 */ /* 0x000f680000000a00 */
[----:B------:R-:W5:Y:S04]  /*48f0*/  LDS.64 R58, [R107+0x300] ;  /* 0x000300006b3a7984 */ /* 0x000f680000000a00 */
[----:B------:R-:W5:Y:S04]  /*4900*/  LDS.64 R60, [R107+0x480] ;  /* 0x000480006b3c7984 */ /* 0x000f680000000a00 */
[----:B------:R-:W5:Y:S04]  /*4910*/  LDS.64 R62, [R106+UR4+-0x1d8] ;  /* 0xfffe28046a3e7984 */ /* 0x000f680008000a00 */
[----:B------:R-:W5:Y:S01]  /*4920*/  LDS.64 R64, [R107+-0x5f8] ;  /* 0xfffa08006b407984 */ /* 0x000f620000000a00 */
[----:B0-----:R-:W-:Y:S01]  /*4930*/  FFMA R124, R44, R46, R124 ;  /* 0x0000002e2c7c7223 */ /* 0x001fe2000000007c */
[----:B------:R-:W-:-:S02]  /*4940*/  FFMA R117, R46, R45, R117 ;  /* 0x0000002d2e757223 */ /* 0x000fc40000000075 */
[----:B------:R-:W0:Y:S01]  /*4950*/  LDS.64 R66, [R107+-0x478] ;  /* 0xfffb88006b427984 */ /* 0x000e220000000a00 */
[----:B-1----:R-:W-:Y:S01]  /*4960*/  FFMA R119, R44, R48, R119 ;  /* 0x000000302c777223 */ /* 0x002fe20000000077 */
[-C--:B------:R-:W-:Y:S02]  /*4970*/  FFMA R118, R48, R45.reuse, R118 ;  /* 0x0000002d30767223 */ /* 0x080fe40000000076 */
[----:B------:R-:W1:Y:S01]  /*4980*/  LDS.64 R74, [R107+0x188] ;  /* 0x000188006b4a7984 */ /* 0x000e620000000a00 */
[----:B--2---:R-:W-:Y:S01]  /*4990*/  FFMA R120, R44, R50, R120 ;  /* 0x000000322c787223 */ /* 0x004fe20000000078 */
[----:B------:R-:W-:Y:S01]  /*49a0*/  FFMA R50, R50, R45, R68 ;  /* 0x0000002d32327223 */ /* 0x000fe20000000044 */
[C---:B------:R-:W-:Y:S01]  /*49b0*/  FFMA R119, R45.reuse, R49, R119 ;  /* 0x000000312d777223 */ /* 0x040fe20000000077 */
[----:B------:R-:W2:Y:S01]  /*49c0*/  LDS.64 R68, [R107+-0x2f8] ;  /* 0xfffd08006b447984 */ /* 0x000ea20000000a00 */
[----:B---3--:R-:W-:Y:S01]  /*49d0*/  FFMA R46, R44, R52, R70 ;  /* 0x000000342c2e7223 */ /* 0x008fe20000000046 */
[----:B------:R-:W-:Y:S01]  /*49e0*/  FFMA R121, R52, R45, R121 ;  /* 0x0000002d34797223 */ /* 0x000fe20000000079 */
[C---:B------:R-:W-:Y:S01]  /*49f0*/  FFMA R52, R45.reuse, R47, R124 ;  /* 0x0000002f2d347223 */ /* 0x040fe2000000007c */
[----:B------:R-:W3:Y:S01]  /*4a00*/  LDS.64 R70, [R107+-0x178] ;  /* 0xfffe88006b467984 */ /* 0x000ee20000000a00 */
[----:B----4-:R-:W-:Y:S01]  /*4a10*/  FFMA R48, R44, R54, R72 ;  /* 0x000000362c307223 */ /* 0x010fe20000000048 */
[----:B------:R-:W-:Y:S01]  /*4a20*/  FFMA R54, R54, R45, R73 ;  /* 0x0000002d36367223 */ /* 0x000fe20000000049 */
[C---:B------:R-:W-:Y:S01]  /*4a30*/  FFMA R46, R45.reuse, R53, R46 ;  /* 0x000000352d2e7223 */ /* 0x040fe2000000002e */
[----:B------:R-:W4:Y:S01]  /*4a40*/  LDS.64 R72, [R107+0x8] ;  /* 0x000008006b487984 */ /* 0x000f220000000a00 */
[----:B-----5:R-:W-:Y:S01]  /*4a50*/  FFMA R116, R44, R56, R116 ;  /* 0x000000382c747223 */ /* 0x020fe20000000074 */
[----:B------:R-:W-:Y:S01]  /*4a60*/  FFMA R56, R56, R45, R76 ;  /* 0x0000002d38387223 */ /* 0x000fe2000000004c */
[C---:B------:R-:W-:Y:S01]  /*4a70*/  FFMA R120, R45.reuse, R51, R120 ;  /* 0x000000332d787223 */ /* 0x040fe20000000078 */
[----:B------:R-:W5:Y:S01]  /*4a80*/  LDS.64 R76, [R107+0x308] ;  /* 0x000308006b4c7984 */ /* 0x000f620000000a00 */
[----:B------:R-:W-:Y:S01]  /*4a90*/  FFMA R123, R44, R58, R123 ;  /* 0x0000003a2c7b7223 */ /* 0x000fe2000000007b */
[----:B------:R-:W-:Y:S01]  /*4aa0*/  FFMA R122, R58, R45, R122 ;  /* 0x0000002d3a7a7223 */ /* 0x000fe2000000007a */
[C---:B------:R-:W-:Y:S01]  /*4ab0*/  FFMA R48, R45.reuse, R55, R48 ;  /* 0x000000372d307223 */ /* 0x040fe20000000030 */
[C---:B------:R-:W-:Y:S01]  /*4ac0*/  FFMA R116, R45.reuse, R57, R116 ;  /* 0x000000392d747223 */ /* 0x040fe20000000074 */
[----:B------:R-:W-:Y:S01]  /*4ad0*/  FFMA R44, R44, R60, R78 ;  /* 0x0000003c2c2c7223 */ /* 0x000fe2000000004e */
[----:B------:R-:W-:Y:S01]  /*4ae0*/  FFMA R125, R60, R45, R80 ;  /* 0x0000002d3c7d7223 */ /* 0x000fe20000000050 */
[----:B------:R-:W5:Y:S01]  /*4af0*/  LDS.64 R78, [R107+0x488] ;  /* 0x000488006b4e7984 */ /* 0x000f620000000a00 */
[C---:B------:R-:W-:Y:S01]  /*4b00*/  FFMA R58, R45.reuse, R59, R123 ;  /* 0x0000003b2d3a7223 */ /* 0x040fe2000000007b */
[C---:B------:R-:W-:Y:S01]  /*4b10*/  FFMA R117, R62.reuse, R47, R117 ;  /* 0x0000002f3e757223 */ /* 0x040fe20000000075 */
[C---:B------:R-:W-:Y:S01]  /*4b20*/  FFMA R118, R62.reuse, R49, R118 ;  /* 0x000000313e767223 */ /* 0x040fe20000000076 */
[C---:B------:R-:W-:Y:S01]  /*4b30*/  FFMA R121, R62.reuse, R53, R121 ;  /* 0x000000353e797223 */ /* 0x040fe20000000079 */
[----:B------:R-:W-:Y:S01]  /*4b40*/  FFMA R60, R45, R61, R44 ;  /* 0x0000003d2d3c7223 */ /* 0x000fe2000000002c */
[C---:B------:R-:W-:Y:S01]  /*4b50*/  FFMA R50, R62.reuse, R51, R50 ;  /* 0x000000333e327223 */ /* 0x040fe20000000032 */
[C---:B------:R-:W-:Y:S01]  /*4b60*/  FFMA R47, R62.reuse, R55, R54 ;  /* 0x000000373e2f7223 */ /* 0x040fe20000000036 */
[C---:B------:R-:W-:Y:S01]  /*4b70*/  FFMA R49, R62.reuse, R57, R56 ;  /* 0x000000393e317223 */ /* 0x040fe20000000038 */
[C---:B------:R-:W-:Y:S01]  /*4b80*/  FFMA R59, R62.reuse, R59, R122 ;  /* 0x0000003b3e3b7223 */ /* 0x040fe2000000007a */
[----:B------:R-:W5:Y:S01]  /*4b90*/  LDS.64 R80, [R106+UR4] ;  /* 0x000000046a507984 */ /* 0x000f620008000a00 */
[----:B------:R-:W-:Y:S01]  /*4ba0*/  FFMA R122, R62, R64, R52 ;  /* 0x000000403e7a7223 */ /* 0x000fe20000000034 */
[-C--:B------:R-:W-:Y:S01]  /*4bb0*/  FFMA R117, R64, R63.reuse, R117 ;  /* 0x0000003f40757223 */ /* 0x080fe20000000075 */
[----:B0-----:R-:W-:Y:S01]  /*4bc0*/  FFMA R119, R62, R66, R119 ;  /* 0x000000423e777223 */ /* 0x001fe20000000077 */
[----:B------:R-:W-:Y:S01]  /*4bd0*/  FFMA R118, R66, R63, R118 ;  /* 0x0000003f42767223 */ /* 0x000fe20000000076 */
[C---:B------:R-:W-:Y:S01]  /*4be0*/  FFMA R125, R62.reuse, R61, R125 ;  /* 0x0000003d3e7d7223 */ /* 0x040fe2000000007d */
[----:B-1----:R-:W-:Y:S01]  /*4bf0*/  FFMA R116, R62, R74, R116 ;  /* 0x0000004a3e747223 */ /* 0x002fe20000000074 */
[----:B------:R-:W0:Y:S01]  /*4c00*/  LDS.64 R56, [R107+-0x5f0] ;  /* 0xfffa10006b387984 */ /* 0x000e220000000a00 */
[----:B------:R-:W-:Y:S01]  /*4c10*/  FFMA R74, R74, R63, R49 ;  /* 0x0000003f4a4a7223 */ /* 0x000fe20000000031 */
[----:B--2---:R-:W-:-:S02]  /*4c20*/  FFMA R120, R62, R68, R120 ;  /* 0x000000443e787223 */ /* 0x004fc40000000078 */
[----:B------:R-:W1:Y:S01]  /*4c30*/  LDS.64 R44, [R106+UR4+0x8] ;  /* 0x000008046a2c7984 */ /* 0x000e620008000a00 */
[-C--:B------:R-:W-:Y:S01]  /*4c40*/  FFMA R68, R68, R63.reuse, R50 ;  /* 0x0000003f44447223 */ /* 0x080fe20000000032 */
[----:B------:R-:W-:Y:S01]  /*4c50*/  UIADD3 UR4, UPT, UPT, UR4, 0x3c0, URZ ;  /* 0x000003c004047890 */ /* 0x000fe2000fffe0ff */
[----:B---3--:R-:W-:Y:S01]  /*4c60*/  FFMA R64, R62, R70, R46 ;  /* 0x000000463e407223 */ /* 0x008fe2000000002e */
[-C--:B------:R-:W-:Y:S01]  /*4c70*/  FFMA R121, R70, R63.reuse, R121 ;  /* 0x0000003f46797223 */ /* 0x080fe20000000079 */
[----:B------:R-:W2:Y:S01]  /*4c80*/  LDS.64 R54, [R107+-0x470] ;  /* 0xfffb90006b367984 */ /* 0x000ea20000000a00 */
[----:B------:R-:W-:Y:S01]  /*4c90*/  UISETP.NE.AND UP0, UPT, UR4, 0x1fe0, UPT ;  /* 0x00001fe00400788c */ /* 0x000fe2000bf05270 */
[----:B----4-:R-:W-:Y:S01]  /*4ca0*/  FFMA R66, R62, R72, R48 ;  /* 0x000000483e427223 */ /* 0x010fe20000000030 */
[-C--:B------:R-:W-:Y:S01]  /*4cb0*/  FFMA R72, R72, R63.reuse, R47 ;  /* 0x0000003f48487223 */ /* 0x080fe2000000002f */
[----:B------:R-:W3:Y:S01]  /*4cc0*/  LDS.64 R52, [R107+-0x2f0] ;  /* 0xfffd10006b347984 */ /* 0x000ee20000000a00 */
[----:B-----5:R-:W-:Y:S01]  /*4cd0*/  FFMA R70, R62, R76, R58 ;  /* 0x0000004c3e467223 */ /* 0x020fe2000000003a */
[----:B------:R-:W-:-:S02]  /*4ce0*/  FFMA R76, R76, R63, R59 ;  /* 0x0000003f4c4c7223 */ /* 0x000fc4000000003b */
[----:B------:R-:W4:Y:S04]  /*4cf0*/  LDS.64 R50, [R107+-0x170] ;  /* 0xfffe90006b327984 */ /* 0x000f280000000a00 */
[----:B------:R-:W5:Y:S01]  /*4d00*/  LDS.64 R48, [R107+0x10] ;  /* 0x000010006b307984 */ /* 0x000f620000000a00 */
[----:B------:R-:W-:Y:S01]  /*4d10*/  FFMA R123, R62, R78, R60 ;  /* 0x0000004e3e7b7223 */ /* 0x000fe2000000003c */
[----:B------:R-:W-:Y:S02]  /*4d20*/  FFMA R125, R78, R63, R125 ;  /* 0x0000003f4e7d7223 */ /* 0x000fe4000000007d */
[----:B------:R-:W5:Y:S04]  /*4d30*/  LDS.64 R46, [R107+0x190] ;  /* 0x000190006b2e7984 */ /* 0x000f680000000a00 */
[----:B------:R-:W5:Y:S01]  /*4d40*/  LDS.64 R58, [R107+0x310] ;  /* 0x000310006b3a7984 */ /* 0x000f620000000a00 */
[----:B------:R-:W-:-:S03]  /*4d50*/  FFMA R122, R80, R65, R122 ;  /* 0x00000041507a7223 */ /* 0x000fc6000000007a */
[----:B------:R-:W5:Y:S01]  /*4d60*/  LDS.64 R60, [R107+0x490] ;  /* 0x000490006b3c7984 */ /* 0x000f620000000a00 */
[C---:B------:R-:W-:Y:S01]  /*4d70*/  FFMA R119, R80.reuse, R67, R119 ;  /* 0x0000004350777223 */ /* 0x040fe20000000077 */
[C---:B------:R-:W-:Y:S01]  /*4d80*/  FFMA R120, R80.reuse, R69, R120 ;  /* 0x0000004550787223 */ /* 0x040fe20000000078 */
[C---:B------:R-:W-:Y:S01]  /*4d90*/  FFMA R64, R80.reuse, R71, R64 ;  /* 0x0000004750407223 */ /* 0x040fe20000000040 */
        /* <DEDUP_REMOVED lines=9> */
[C---:B------:R-:W-:Y:S01]  /*4e30*/  FFMA R75, R81.reuse, R75, R74 ;  /* 0x0000004b514b7223 */ /* 0x040fe2000000004a */
[C---:B------:R-:W-:Y:S01]  /*4e40*/  FFMA R77, R81.reuse, R77, R76 ;  /* 0x0000004d514d7223 */ /* 0x040fe2000000004c */
[----:B------:R-:W-:Y:S01]  /*4e50*/  FFMA R125, R81, R79, R125 ;  /* 0x0000004f517d7223 */ /* 0x000fe2000000007d */
[-C--:B0-----:R-:W-:Y:S01]  /*4e60*/  FFMA R122, R56, R81.reuse, R122 ;  /* 0x00000051387a7223 */ /* 0x081fe2000000007a */
[----:B-1----:R-:W-:Y:S01]  /*4e70*/  FFMA R68, R44, R56, R117 ;  /* 0x000000382c447223 */ /* 0x002fe20000000075 */
[-C--:B--2---:R-:W-:Y:S01]  /*4e80*/  FFMA R56, R54, R81.reuse, R119 ;  /* 0x0000005136387223 */ /* 0x084fe20000000077 */
[----:B------:R-:W-:Y:S01]  /*4e90*/  FFMA R54, R44, R54, R67 ;  /* 0x000000362c367223 */ /* 0x000fe20000000043 */
[----:B---3--:R-:W-:Y:S01]  /*4ea0*/  FFMA R120, R52, R81, R120 ;  /* 0x0000005134787223 */ /* 0x008fe20000000078 */
[C---:B------:R-:W-:Y:S01]  /*4eb0*/  FFMA R52, R44.reuse, R52, R69 ;  /* 0x000000342c347223 */ /* 0x040fe20000000045 */
[-C--:B------:R-:W-:Y:S01]  /*4ec0*/  FFMA R124, R44, R57.reuse, R122 ;  /* 0x000000392c7c7223 */ /* 0x080fe2000000007a */
[C---:B------:R-:W-:Y:S01]  /*4ed0*/  FFMA R117, R45.reuse, R57, R68 ;  /* 0x000000392d757223 */ /* 0x040fe20000000044 */
[----:B----4-:R-:W-:Y:S01]  /*4ee0*/  FFMA R64, R50, R81, R64 ;  /* 0x0000005132407223 */ /* 0x010fe20000000040 */
[C---:B------:R-:W-:Y:S01]  /*4ef0*/  FFMA R50, R44.reuse, R50, R121 ;  /* 0x000000322c327223 */ /* 0x040fe20000000079 */
[-C--:B------:R-:W-:Y:S01]  /*4f00*/  FFMA R119, R44, R55.reuse, R56 ;  /* 0x000000372c777223 */ /* 0x080fe20000000038 */
[C---:B------:R-:W-:Y:S01]  /*4f10*/  FFMA R118, R45.reuse, R55, R54 ;  /* 0x000000372d767223 */ /* 0x040fe20000000036 */
[----:B-----5:R-:W-:Y:S01]  /*4f20*/  FFMA R66, R48, R81, R66 ;  /* 0x0000005130427223 */ /* 0x020fe20000000042 */
[C---:B------:R-:W-:Y:S01]  /*4f30*/  FFMA R48, R44.reuse, R48, R73 ;  /* 0x000000302c307223 */ /* 0x040fe20000000049 */
[-C--:B------:R-:W-:Y:S01]  /*4f40*/  FFMA R120, R44, R53.reuse, R120 ;  /* 0x000000352c787223 */ /* 0x080fe20000000078 */
[C---:B------:R-:W-:Y:S01]  /*4f50*/  FFMA R68, R45.reuse, R53, R52 ;  /* 0x000000352d447223 */ /* 0x040fe20000000034 */
[----:B------:R-:W-:Y:S01]  /*4f60*/  FFMA R116, R46, R81, R116 ;  /* 0x000000512e747223 */ /* 0x000fe20000000074 */
        /* <DEDUP_REMOVED lines=9> */
[CC--:B------:R-:W-:Y:S01]  /*5000*/  FFMA R116, R44.reuse, R47.reuse, R116 ;  /* 0x0000002f2c747223 */ /* 0x0c0fe20000000074 */
[C---:B------:R-:W-:Y:S01]  /*5010*/  FFMA R76, R45.reuse, R47, R46 ;  /* 0x0000002f2d4c7223 */ /* 0x040fe2000000002e */
[C---:B------:R-:W-:Y:S01]  /*5020*/  FFMA R78, R44.reuse, R61, R80 ;  /* 0x0000003d2c4e7223 */ /* 0x040fe20000000050 */
[-C--:B------:R-:W-:Y:S01]  /*5030*/  FFMA R123, R44, R59.reuse, R62 ;  /* 0x0000003b2c7b7223 */ /* 0x080fe2000000003e */
[C---:B------:R-:W-:Y:S01]  /*5040*/  FFMA R122, R45.reuse, R59, R58 ;  /* 0x0000003b2d7a7223 */ /* 0x040fe2000000003a */
[----:B------:R-:W-:Y:S01]  /*5050*/  FFMA R80, R45, R61, R60 ;  /* 0x0000003d2d507223 */ /* 0x000fe2000000003c */
[----:B------:R-:W-:Y:S01]  /*5060*/  VIADD R107, R107, 0x18 ;  /* 0x000000186b6b7836 */ /* 0x000fe20000000000 */
[----:B------:R-:W-:Y:S06]  /*5070*/  BRA.U UP0, `(.L_x_48) ;  /* 0xfffffff900007547 */ /* 0x000fec000b83ffff */
[----:B------:R-:W-:-:S04]  /*5080*/  IADD3 R2, PT, PT, R2, 0x1, RZ ;  /* 0x0000000102027810 */ /* 0x000fc80007ffe0ff */
[----:B------:R-:W-:-:S13]  /*5090*/  ISETP.NE.AND P4, PT, R2, 0x3, PT ;  /* 0x000000030200780c */ /* 0x000fda0003f85270 */
[----:B------:R-:W-:Y:S05]  /*50a0*/  @P4 BRA `(.L_x_49) ;  /* 0xffffffdc00cc4947 */ /* 0x000fea000383ffff */
[----:B------:R-:W-:-:S05]  /*50b0*/  VIADD R30, R30, 0x1 ;  /* 0x000000011e1e7836 */ /* 0x000fca0000000000 */
[----:B------:R-:W-:-:S13]  /*50c0*/  ISETP.NE.AND P4, PT, R30, 0x6, PT ;  /* 0x000000061e00780c */ /* 0x000fda0003f85270 */
[----:B------:R-:W-:Y:S05]  /*50d0*/  @P4 BRA `(.L_x_50) ;  /* 0xffffffdc00bc4947 */ /* 0x000fea000383ffff */
[----:B------:R-:W0:Y:S01]  /*50e0*/  S2R R2, SR_TID.Z ;  /* 0x0000000000027919 */ /* 0x000e220000002300 */
[----:B------:R-:W0:Y:S01]  /*50f0*/  S2R R5, SR_CTAID.Z ;  /* 0x0000000000057919 */ /* 0x000e220000002700 */
[----:B------:R-:W1:Y:S01]  /*5100*/  S2R R6, SR_TID.Y ;  /* 0x0000000000067919 */ /* 0x000e620000002200 */
[----:B------:R-:W2:Y:S01]  /*5110*/  S2R R4, SR_TID.X ;  /* 0x0000000000047919 */ /* 0x000ea20000002100 */
[----:B0-----:R-:W-:Y:S02]  /*5120*/  IMAD R5, R5, 0x10, R2 ;  /* 0x0000001005057824 */ /* 0x001fe400078e0202 */
[----:B------:R-:W0:Y:S02]  /*5130*/  LDC.64 R2, c[0x0][0x390] ;  /* 0x0000e400ff027b82 */ /* 0x000e240000000a00 */
[----:B------:R-:W-:-:S05]  /*5140*/  IMAD R5, R5, 0x7, R0 ;  /* 0x0000000705057824 */ /* 0x000fca00078e0200 */
[----:B-1----:R-:W-:-:S05]  /*5150*/  LEA R5, R5, R6, 0x2 ;  /* 0x0000000605057211 */ /* 0x002fca00078e10ff */
[----:B--2---:R-:W-:-:S04]  /*5160*/  IMAD R5, R5, 0xe, R4 ;  /* 0x0000000e05057824 */ /* 0x004fc800078e0204 */
[----:B------:R-:W-:-:S04]  /*5170*/  IMAD.SHL.U32 R5, R5, 0x2, RZ ;  /* 0x0000000205057824 */ /* 0x000fc800078e00ff */
[----:B0-----:R-:W-:-:S05]  /*5180*/  IMAD.WIDE.U32 R2, R5, 0x4, R2 ;  /* 0x0000000405027825 */ /* 0x001fca00078e0002 */
[----:B------:R-:W-:Y:S04]  /*5190*/  STG.E desc[UR6][R2.64], R124 ;  /* 0x0000007c02007986 */ /* 0x000fe8000c101906 */
        /* <DEDUP_REMOVED lines=14> */
[----:B------:R-:W-:Y:S01]  /*5280*/  STG.E desc[UR6][R2.64+0xab84], R80 ;  /* 0x00ab845002007986 */ /* 0x000fe2000c101906 */
[----:B------:R-:W-:Y:S05]  /*5290*/  EXIT ;  /* 0x000000000000794d */ /* 0x000fea0003800000 */
.L_x_51:
[----:B------:R-:W-:-:S00]  /*52a0*/  BRA `(.L_x_51) ;  /* 0xfffffffc00fc7947 */ /* 0x000fc0000383ffff */
[----:B------:R-:W-:-:S00]  /*52b0*/  NOP ;  /* 0x0000000000007918 */ /* 0x000fc00000000000 */
        /* <DEDUP_REMOVED lines=12> */
.L_x_52:


//--------------------- .nv.shared.default_function_kernel0 --------------------------
	.section	.nv.shared.default_function_kernel0,"aw",@nobits
	.sectionflags	@""
	.align	4
.nv.shared.default_function_kernel0:
	.zero		11776


//--------------------- .nv.shared.reserved.0     --------------------------
	.section	.nv.shared.reserved.0,"aw",@nobits
	.weak		__nv_reservedSMEM_offset_0_alias
	.size		__nv_reservedSMEM_offset_0_alias, 0, 64
	.other		__nv_reservedSMEM_offset_0_alias,@"STO_CUDA_RESERVED_SHARED STV_DEFAULT"
__nv_reservedSMEM_offset_0_alias:
	.zero		0
	.zero		64


//--------------------- .nv.constant0.default_function_kernel0 --------------------------
	.section	.nv.constant0.default_function_kernel0,"a",@progbits
	.sectionflags	@""
	.align	4
.nv.constant0.default_function_kernel0:
	.zero		920


//--------------------- SYMBOLS --------------------------

	.type		.nv.reservedSmem.offset0,@object
	.size		.nv.reservedSmem.offset0,0x4
	.type		.nv.reservedSmem.cap,@object
	.size		.nv.reservedSmem.cap,0x4
